	.headerflags	@"EF_CUDA_TEXMODE_UNIFIED EF_CUDA_64BIT_ADDRESS EF_CUDA_SM80 EF_CUDA_VIRTUAL_SM(EF_CUDA_SM80)"
	.elftype	@"ET_EXEC"


//--------------------- .nv.info                  --------------------------
	.section	.nv.info,"",@"SHT_CUDA_INFO"
	.align	4


	//----- nvinfo : EIATTR_REGCOUNT
	.align		4
        /*0000*/ 	.byte	0x04, 0x2f
        /*0002*/ 	.short	(.L_1 - .L_0)
	.align		4
.L_0:
        /*0004*/ 	.word	index@(candidate5)
        /*0008*/ 	.word	0x00000050


	//----- nvinfo : EIATTR_MAX_STACK_SIZE
	.align		4
.L_1:
        /*000c*/ 	.byte	0x04, 0x23
        /*000e*/ 	.short	(.L_3 - .L_2)
	.align		4
.L_2:
        /*0010*/ 	.word	index@(candidate5)
        /*0014*/ 	.word	0x00000000


	//----- nvinfo : EIATTR_MIN_STACK_SIZE
	.align		4
.L_3:
        /*0018*/ 	.byte	0x04, 0x12
        /*001a*/ 	.short	(.L_5 - .L_4)
	.align		4
.L_4:
        /*001c*/ 	.word	index@(candidate5)
        /*0020*/ 	.word	0x00000000


	//----- nvinfo : EIATTR_FRAME_SIZE
	.align		4
.L_5:
        /*0024*/ 	.byte	0x04, 0x11
        /*0026*/ 	.short	(.L_7 - .L_6)
	.align		4
.L_6:
        /*0028*/ 	.word	index@(candidate5)
        /*002c*/ 	.word	0x00000000
.L_7:


//--------------------- .nv.info.candidate5       --------------------------
	.section	.nv.info.candidate5,"",@"SHT_CUDA_INFO"
	.align	4


	//----- nvinfo : EIATTR_CUDA_API_VERSION
	.align		4
        /*0000*/ 	.byte	0x04, 0x37
        /*0002*/ 	.short	(.L_9 - .L_8)
.L_8:
        /*0004*/ 	.word	0x00000075


	//----- nvinfo : EIATTR_SW2861232_WAR
	.align		4
.L_9:
        /*0008*/ 	.byte	0x01, 0x35
	.zero		2


	//----- nvinfo : EIATTR_PARAM_CBANK
	.align		4
        /*000c*/ 	.byte	0x04, 0x0a
        /*000e*/ 	.short	(.L_11 - .L_10)
	.align		4
.L_10:
        /*0010*/ 	.word	index@(.nv.constant0.candidate5)
        /*0014*/ 	.short	0x0160
        /*0016*/ 	.short	0x0018


	//----- nvinfo : EIATTR_CBANK_PARAM_SIZE
	.align		4
.L_11:
        /*0018*/ 	.byte	0x03, 0x19
        /*001a*/ 	.short	0x0018


	//----- nvinfo : EIATTR_KPARAM_INFO
	.align		4
        /*001c*/ 	.byte	0x04, 0x17
        /*001e*/ 	.short	(.L_13 - .L_12)
.L_12:
        /*0020*/ 	.word	0x00000000
        /*0024*/ 	.short	0x0002
        /*0026*/ 	.short	0x0010
        /*0028*/ 	.byte	0x00, 0xf0, 0x21, 0x00


	//----- nvinfo : EIATTR_KPARAM_INFO
	.align		4
.L_13:
        /*002c*/ 	.byte	0x04, 0x17
        /*002e*/ 	.short	(.L_15 - .L_14)
.L_14:
        /*0030*/ 	.word	0x00000000
        /*0034*/ 	.short	0x0001
        /*0036*/ 	.short	0x0008
        /*0038*/ 	.byte	0x00, 0xf0, 0x21, 0x00


	//----- nvinfo : EIATTR_KPARAM_INFO
	.align		4
.L_15:
        /*003c*/ 	.byte	0x04, 0x17
        /*003e*/ 	.short	(.L_17 - .L_16)
.L_16:
        /*0040*/ 	.word	0x00000000
        /*0044*/ 	.short	0x0000
        /*0046*/ 	.short	0x0000
        /*0048*/ 	.byte	0x00, 0xf0, 0x21, 0x00


	//----- nvinfo : EIATTR_MAXREG_COUNT
	.align		4
.L_17:
        /*004c*/ 	.byte	0x03, 0x1b
        /*004e*/ 	.short	0x00ff


	//----- nvinfo : EIATTR_EXIT_INSTR_OFFSETS
	.align		4
        /*0050*/ 	.byte	0x04, 0x1c
        /*0052*/ 	.short	(.L_19 - .L_18)


	//   ....[0]....
.L_18:
        /*0054*/ 	.word	0x00005490


	//----- nvinfo : EIATTR_MAX_THREADS
	.align		4
.L_19:
        /*0058*/ 	.byte	0x04, 0x05
        /*005a*/ 	.short	(.L_21 - .L_20)
.L_20:
        /*005c*/ 	.word	0x00000040
        /*0060*/ 	.word	0x00000001
        /*0064*/ 	.word	0x00000001
.L_21:


//--------------------- .nv.rel.action            --------------------------
	.section	.nv.rel.action,"",@"SHT_CUDA_RELOCINFO"
	.align	8
	.sectionentsize	8
        /*0000*/ 	.byte	0x4b, 0x00, 0x00, 0x00, 0x00, 0x00, 0x00, 0x00, 0x00, 0x02, 0x02, 0x08, 0x10, 0x0a, 0x2f, 0x22
        /* <DEDUP_REMOVED lines=13> */


//--------------------- .nv.constant0.candidate5  --------------------------
	.section	.nv.constant0.candidate5,"a",@progbits
	.align	4
.nv.constant0.candidate5:
	.zero		376


//--------------------- .text.candidate5          --------------------------
	.section	.text.candidate5,"ax",@progbits
	.sectionflags	@"SHF_BARRIERS=1"
	.sectioninfo	@"SHI_REGISTERS=80"
	.align	128
        .global         candidate5
        .type           candidate5,@function
        .size           candidate5,(.L_x_3 - candidate5)
        .other          candidate5,@"STO_CUDA_ENTRY STV_DEFAULT"
candidate5:
.text.candidate5:
[----:B------:R-:W-:-:S02]  /*0000*/  MOV R1, c[0x0][0x28] ;  /* 0x00000a0000017a02 */ /* 0x000fc40000000f00 */
[----:B------:R-:W0:Y:S01]  /*0010*/  S2UR UR5, SR_CTAID.X ;  /* 0x00000000000579c3 */ /* 0x000e220000002500 */
[----:B------:R-:W1:Y:S01]  /*0020*/  S2R R0, SR_TID.X ;  /* 0x0000000000007919 */ /* 0x000e620000002100 */
[----:B------:R-:W-:Y:S01]  /*0030*/  UMOV UR4, URZ ;  /* 0x0000003f00047c82 */ /* 0x000fe20008000000 */
[----:B------:R-:W-:Y:S01]  /*0040*/  HFMA2.MMA R16, -RZ, RZ, 0, 0 ;  /* 0x00000000ff107435 */ /* 0x000fe200000001ff */
[----:B------:R-:W-:Y:S01]  /*0050*/  CS2R R58, SRZ ;  /* 0x00000000003a7805 */ /* 0x000fe2000001ff00 */
[----:B------:R-:W-:Y:S01]  /*0060*/  HFMA2.MMA R67, -RZ, RZ, 0, 0 ;  /* 0x00000000ff437435 */ /* 0x000fe200000001ff */
[----:B------:R-:W-:Y:S01]  /*0070*/  CS2R R60, SRZ ;  /* 0x00000000003c7805 */ /* 0x000fe2000001ff00 */
[----:B------:R-:W-:Y:S01]  /*0080*/  CS2R R46, SRZ ;  /* 0x00000000002e7805 */ /* 0x000fe2000001ff00 */
[----:B------:R-:W-:Y:S01]  /*0090*/  CS2R R18, SRZ ;  /* 0x0000000000127805 */ /* 0x000fe2000001ff00 */
[----:B------:R-:W-:Y:S01]  /*00a0*/  CS2R R62, SRZ ;  /* 0x00000000003e7805 */ /* 0x000fe2000001ff00 */
[----:B------:R-:W-:Y:S01]  /*00b0*/  CS2R R36, SRZ ;  /* 0x0000000000247805 */ /* 0x000fe2000001ff00 */
[----:B------:R-:W-:Y:S01]  /*00c0*/  MOV R14, RZ ;  /* 0x000000ff000e7202 */ /* 0x000fe20000000f00 */
        /* <DEDUP_REMOVED lines=9> */
[----:B------:R-:W-:-:S02]  /*0160*/  ULDC.64 UR8, c[0x0][0x118] ;  /* 0x0000460000087ab9 */ /* 0x000fc40000000a00 */
[----:B0-----:R-:W-:Y:S01]  /*0170*/  UIMAD.WIDE UR6, UR5, -0x6db6db6d, UR4 ;  /* 0x92492493050678a5 */ /* 0x001fe2000f8e0204 */
[----:B-1----:R-:W-:Y:S02]  /*0180*/  SHF.R.S32.HI R2, RZ, 0x5, R0 ;  /* 0x00000005ff027819 */ /* 0x002fe40000011400 */
[C---:B------:R-:W-:Y:S01]  /*0190*/  LOP3.LUT R3, R0.reuse, 0x7, RZ, 0xc0, !PT ;  /* 0x0000000700037812 */ /* 0x040fe200078ec0ff */
[----:B------:R-:W-:Y:S01]  /*01a0*/  USHF.R.U32.HI UR4, URZ, 0x1f, UR7 ;  /* 0x0000001f3f047899 */ /* 0x000fe20008011607 */
[----:B------:R-:W-:-:S03]  /*01b0*/  LOP3.LUT R7, R0, 0x1f, RZ, 0xc0, !PT ;  /* 0x0000001f00077812 */ /* 0x000fc600078ec0ff */
[----:B------:R-:W-:Y:S01]  /*01c0*/  ULEA.HI.SX32 UR7, UR7, UR4, 0x1e ;  /* 0x0000000407077291 */ /* 0x000fe2000f8ff23f */
[----:B------:R-:W-:Y:S01]  /*01d0*/  IMAD R2, R2, 0xc40, R3 ;  /* 0x00000c4002027824 */ /* 0x000fe200078e0203 */
[----:B------:R-:W-:Y:S01]  /*01e0*/  SHF.R.U32.HI R3, RZ, 0x3, R7 ;  /* 0x00000003ff037819 */ /* 0x000fe20000011607 */
[----:B------:R-:W-:Y:S02]  /*01f0*/  UMOV UR4, URZ ;  /* 0x0000003f00047c82 */ /* 0x000fe40008000000 */
[----:B------:R-:W-:Y:S01]  /*0200*/  UIMAD UR5, UR7, -0x7, UR5 ;  /* 0xfffffff9070578a4 */ /* 0x000fe2000f8e0205 */
[----:B------:R-:W-:-:S05]  /*0210*/  MOV R5, UR7 ;  /* 0x0000000700057c02 */ /* 0x000fca0008000f00 */
[----:B------:R-:W-:Y:S01]  /*0220*/  IMAD R2, R5, 0xe0, R2 ;  /* 0x000000e005027824 */ /* 0x000fe200078e0202 */
[----:B------:R-:W-:-:S04]  /*0230*/  MOV R5, UR5 ;  /* 0x0000000500057c02 */ /* 0x000fc80008000f00 */
[----:B------:R-:W-:-:S05]  /*0240*/  LEA R2, R5, R2, 0x3 ;  /* 0x0000000205027211 */ /* 0x000fca00078e18ff */
[----:B------:R-:W-:-:S02]  /*0250*/  IMAD R3, R3, 0x38, R2 ;  /* 0x0000003803037824 */ /* 0x000fc400078e0202 */
.L_x_1:
[----:B------:R-:W-:Y:S01]  /*0260*/  SHF.R.U32.HI R2, RZ, 0x5, R0 ;  /* 0x00000005ff027819 */ /* 0x000fe20000011600 */
[----:B------:R-:W-:Y:S06]  /*0270*/  BAR.SYNC 0x0 ;  /* 0x0000000000007b1d */ /* 0x000fec0000000000 */
[----:B------:R-:W-:Y:S02]  /*0280*/  SHF.L.U32 R2, R2, 0x6, RZ ;  /* 0x0000000602027819 */ /* 0x000fe400000006ff */
[----:B------:R-:W-:Y:S02]  /*0290*/  MOV R5, UR4 ;  /* 0x0000000400057c02 */ /* 0x000fe40008000f00 */
[----:B------:R-:W-:-:S02]  /*02a0*/  LOP3.LUT R2, R2, 0xffffffc0, R7, 0xe2, !PT ;  /* 0xffffffc002027812 */ /* 0x000fc400078ee207 */
[----:B------:R-:W-:Y:S02]  /*02b0*/  MOV R6, 0x4 ;  /* 0x0000000400067802 */ /* 0x000fe40000000f00 */
[----:B------:R-:W-:-:S05]  /*02c0*/  LEA R5, R5, R2, 0x5 ;  /* 0x0000000205057211 */ /* 0x000fca00078e28ff */
[----:B------:R-:W-:-:S05]  /*02d0*/  IMAD.WIDE R4, R5, R6, c[0x0][0x168] ;  /* 0x00005a0005047625 */ /* 0x000fca00078e0206 */
[----:B------:R-:W2:Y:S04]  /*02e0*/  LDG.E.CONSTANT R17, [R4.64] ;  /* 0x0000000804117981 */ /* 0x000ea8000c1e9900 */
[----:B------:R-:W3:Y:S04]  /*02f0*/  LDG.E.CONSTANT R25, [R4.64+0x200] ;  /* 0x0002000804197981 */ /* 0x000ee8000c1e9900 */
[----:B------:R-:W4:Y:S04]  /*0300*/  LDG.E.CONSTANT R27, [R4.64+0x400] ;  /* 0x00040008041b7981 */ /* 0x000f28000c1e9900 */
[----:B------:R-:W5:Y:S04]  /*0310*/  LDG.E.CONSTANT R29, [R4.64+0x600] ;  /* 0x00060008041d7981 */ /* 0x000f68000c1e9900 */
[----:B------:R-:W5:Y:S04]  /*0320*/  LDG.E.CONSTANT R31, [R4.64+0x800] ;  /* 0x00080008041f7981 */ /* 0x000f68000c1e9900 */
[----:B------:R-:W5:Y:S04]  /*0330*/  LDG.E.CONSTANT R35, [R4.64+0xa00] ;  /* 0x000a000804237981 */ /* 0x000f68000c1e9900 */
[----:B------:R-:W5:Y:S04]  /*0340*/  LDG.E.CONSTANT R39, [R4.64+0xc00] ;  /* 0x000c000804277981 */ /* 0x000f68000c1e9900 */
[----:B------:R-:W5:Y:S04]  /*0350*/  LDG.E.CONSTANT R49, [R4.64+0xe00] ;  /* 0x000e000804317981 */ /* 0x000f68000c1e9900 */
[----:B------:R-:W5:Y:S04]  /*0360*/  LDG.E.CONSTANT R2, [R4.64+0x1000] ;  /* 0x0010000804027981 */ /* 0x000f68000c1e9900 */
[----:B------:R0:W5:Y:S04]  /*0370*/  LDG.E.CONSTANT R20, [R4.64+0x1200] ;  /* 0x0012000804147981 */ /* 0x000168000c1e9900 */
        /* <DEDUP_REMOVED lines=9> */
[----:B------:R0:W5:Y:S01]  /*0410*/  LDG.E.CONSTANT R69, [R4.64+0x2600] ;  /* 0x0026000804457981 */ /* 0x000162000c1e9900 */
[----:B------:R-:W-:-:S03]  /*0420*/  MOV R28, UR4 ;  /* 0x00000004001c7c02 */ /* 0x000fc60008000f00 */
[----:B------:R0:W5:Y:S02]  /*0430*/  LDG.E.CONSTANT R21, [R4.64+0x2800] ;  /* 0x0028000804157981 */ /* 0x000164000c1e9900 */
[----:B------:R-:W-:Y:S02]  /*0440*/  IMAD R28, R28, 0x18800, R3 ;  /* 0x000188001c1c7824 */ /* 0x000fe400078e0203 */
[----:B------:R0:W5:Y:S04]  /*0450*/  LDG.E.CONSTANT R15, [R4.64+0x2a00] ;  /* 0x002a0008040f7981 */ /* 0x000168000c1e9900 */
[----:B------:R0:W5:Y:S04]  /*0460*/  LDG.E.CONSTANT R23, [R4.64+0x2c00] ;  /* 0x002c000804177981 */ /* 0x000168000c1e9900 */
[----:B------:R0:W5:Y:S04]  /*0470*/  LDG.E.CONSTANT R51, [R4.64+0x3e00] ;  /* 0x003e000804337981 */ /* 0x000168000c1e9900 */
[----:B--2---:R1:W-:Y:S04]  /*0480*/  STS [R0.X4+0x1000], R17 ;  /* 0x0010001100007388 */ /* 0x0043e80000004800 */
[----:B---3--:R2:W-:Y:S04]  /*0490*/  STS [R0.X4+0x1100], R25 ;  /* 0x0011001900007388 */ /* 0x0085e80000004800 */
[----:B----4-:R3:W-:Y:S04]  /*04a0*/  STS [R0.X4+0x1200], R27 ;  /* 0x0012001b00007388 */ /* 0x0107e80000004800 */
[----:B-----5:R4:W-:Y:S04]  /*04b0*/  STS [R0.X4+0x1300], R29 ;  /* 0x0013001d00007388 */ /* 0x0209e80000004800 */
[----:B------:R2:W-:Y:S04]  /*04c0*/  STS [R0.X4+0x1400], R31 ;  /* 0x0014001f00007388 */ /* 0x0005e80000004800 */
[----:B------:R0:W-:Y:S04]  /*04d0*/  STS [R0.X4+0x1500], R35 ;  /* 0x0015002300007388 */ /* 0x0001e80000004800 */
[----:B------:R0:W-:Y:S04]  /*04e0*/  STS [R0.X4+0x1600], R39 ;  /* 0x0016002700007388 */ /* 0x0001e80000004800 */
[----:B------:R0:W-:Y:S04]  /*04f0*/  STS [R0.X4+0x1700], R49 ;  /* 0x0017003100007388 */ /* 0x0001e80000004800 */
[----:B-1----:R1:W5:Y:S04]  /*0500*/  LDG.E.CONSTANT R17, [R4.64+0x2e00] ;  /* 0x002e000804117981 */ /* 0x002368000c1e9900 */
[----:B--2---:R1:W2:Y:S04]  /*0510*/  LDG.E.CONSTANT R25, [R4.64+0x3000] ;  /* 0x0030000804197981 */ /* 0x0042a8000c1e9900 */
[----:B---3--:R1:W3:Y:S04]  /*0520*/  LDG.E.CONSTANT R27, [R4.64+0x3200] ;  /* 0x00320008041b7981 */ /* 0x0082e8000c1e9900 */
[----:B----4-:R1:W4:Y:S04]  /*0530*/  LDG.E.CONSTANT R29, [R4.64+0x3400] ;  /* 0x00340008041d7981 */ /* 0x010328000c1e9900 */
[----:B------:R1:W4:Y:S04]  /*0540*/  LDG.E.CONSTANT R31, [R4.64+0x3600] ;  /* 0x00360008041f7981 */ /* 0x000328000c1e9900 */
[----:B0-----:R1:W4:Y:S04]  /*0550*/  LDG.E.CONSTANT R35, [R4.64+0x3800] ;  /* 0x0038000804237981 */ /* 0x001328000c1e9900 */
[----:B------:R1:W4:Y:S04]  /*0560*/  LDG.E.CONSTANT R39, [R4.64+0x3a00] ;  /* 0x003a000804277981 */ /* 0x000328000c1e9900 */
[----:B------:R1:W4:Y:S04]  /*0570*/  LDG.E.CONSTANT R49, [R4.64+0x3c00] ;  /* 0x003c000804317981 */ /* 0x000328000c1e9900 */
[----:B------:R0:W-:Y:S01]  /*0580*/  STS [R0.X4+0x1800], R2 ;  /* 0x0018000200007388 */ /* 0x0001e20000004800 */
[----:B-1----:R-:W-:-:S05]  /*0590*/  IMAD.WIDE R4, R28, R6, c[0x0][0x160] ;  /* 0x000058001c047625 */ /* 0x002fca00078e0206 */
[----:B0-----:R0:W4:Y:S04]  /*05a0*/  LDG.E.CONSTANT R2, [R4.64] ;  /* 0x0000000804027981 */ /* 0x001128000c1e9900 */
[----:B------:R1:W-:Y:S04]  /*05b0*/  STS [R0.X4+0x1900], R20 ;  /* 0x0019001400007388 */ /* 0x0003e80000004800 */
[----:B------:R0:W-:Y:S04]  /*05c0*/  STS [R0.X4+0x1a00], R22 ;  /* 0x001a001600007388 */ /* 0x0001e80000004800 */
[----:B------:R-:W-:Y:S04]  /*05d0*/  STS [R0.X4+0x1b00], R24 ;  /* 0x001b001800007388 */ /* 0x000fe80000004800 */
[----:B------:R-:W-:Y:S04]  /*05e0*/  STS [R0.X4+0x1c00], R26 ;  /* 0x001c001a00007388 */ /* 0x000fe80000004800 */
[----:B------:R0:W-:Y:S04]  /*05f0*/  STS [R0.X4+0x1d00], R73 ;  /* 0x001d004900007388 */ /* 0x0001e80000004800 */
[----:B------:R0:W-:Y:S04]  /*0600*/  STS [R0.X4+0x1e00], R75 ;  /* 0x001e004b00007388 */ /* 0x0001e80000004800 */
[----:B------:R0:W-:Y:S04]  /*0610*/  STS [R0.X4+0x1f00], R77 ;  /* 0x001f004d00007388 */ /* 0x0001e80000004800 */
[----:B------:R0:W-:Y:S04]  /*0620*/  STS [R0.X4+0x2000], R53 ;  /* 0x0020003500007388 */ /* 0x0001e80000004800 */
[----:B------:R0:W-:Y:S04]  /*0630*/  STS [R0.X4+0x2100], R55 ;  /* 0x0021003700007388 */ /* 0x0001e80000004800 */
[----:B------:R0:W-:Y:S04]  /*0640*/  STS [R0.X4+0x2200], R65 ;  /* 0x0022004100007388 */ /* 0x0001e80000004800 */
[----:B------:R0:W-:Y:S04]  /*0650*/  STS [R0.X4+0x2300], R69 ;  /* 0x0023004500007388 */ /* 0x0001e80000004800 */
[----:B-1----:R1:W4:Y:S04]  /*0660*/  LDG.E.CONSTANT R20, [R4.64+0x6200] ;  /* 0x0062000804147981 */ /* 0x002328000c1e9900 */
[----:B0-----:R1:W4:Y:S04]  /*0670*/  LDG.E.CONSTANT R22, [R4.64+0xc400] ;  /* 0x00c4000804167981 */ /* 0x001328000c1e9900 */
[----:B------:R1:W4:Y:S04]  /*0680*/  LDG.E.CONSTANT R73, [R4.64+0x12600] ;  /* 0x0126000804497981 */ /* 0x000328000c1e9900 */
        /* <DEDUP_REMOVED lines=12> */
[----:B------:R0:W-:Y:S02]  /*0750*/  STS [R0.X4+0x2500], R15 ;  /* 0x0025000f00007388 */ /* 0x0001e40000004800 */
[----:B0-----:R-:W-:-:S02]  /*0760*/  SHF.L.U32 R15, R0, 0x1, RZ ;  /* 0x00000001000f7819 */ /* 0x001fc400000006ff */
[C---:B-1----:R-:W-:Y:S01]  /*0770*/  SHF.L.U32 R5, R0.reuse, 0x6, RZ ;  /* 0x0000000600057819 */ /* 0x042fe200000006ff */
[----:B------:R-:W-:Y:S03]  /*0780*/  STS [R0.X4+0x2400], R21 ;  /* 0x0024001500007388 */ /* 0x000fe60000004800 */
[----:B------:R-:W-:Y:S01]  /*0790*/  LOP3.LUT R5, R5, 0xfffffe00, RZ, 0xc0, !PT ;  /* 0xfffffe0005057812 */ /* 0x000fe200078ec0ff */
[----:B------:R-:W-:Y:S04]  /*07a0*/  STS [R0.X4+0x2600], R23 ;  /* 0x0026001700007388 */ /* 0x000fe80000004800 */
[----:B------:R-:W-:Y:S04]  /*07b0*/  STS [R0.X4+0x2f00], R51 ;  /* 0x002f003300007388 */ /* 0x000fe80000004800 */
[----:B-----5:R-:W-:Y:S04]  /*07c0*/  STS [R0.X4+0x2700], R17 ;  /* 0x0027001100007388 */ /* 0x020fe80000004800 */
[----:B--2---:R-:W-:Y:S04]  /*07d0*/  STS [R0.X4+0x2800], R25 ;  /* 0x0028001900007388 */ /* 0x004fe80000004800 */
[----:B---3--:R-:W-:Y:S04]  /*07e0*/  STS [R0.X4+0x2900], R27 ;  /* 0x0029001b00007388 */ /* 0x008fe80000004800 */
[----:B----4-:R-:W-:Y:S04]  /*07f0*/  STS [R0.X4+0x2a00], R29 ;  /* 0x002a001d00007388 */ /* 0x010fe80000004800 */
[----:B------:R-:W-:Y:S04]  /*0800*/  STS [R0.X4+0x2b00], R31 ;  /* 0x002b001f00007388 */ /* 0x000fe80000004800 */
[----:B------:R-:W-:Y:S04]  /*0810*/  STS [R0.X4+0x2c00], R35 ;  /* 0x002c002300007388 */ /* 0x000fe80000004800 */
[----:B------:R-:W-:Y:S04]  /*0820*/  STS [R0.X4+0x2d00], R39 ;  /* 0x002d002700007388 */ /* 0x000fe80000004800 */
[----:B------:R0:W-:Y:S02]  /*0830*/  STS [R0.X4], R2 ;  /* 0x0000000200007388 */ /* 0x0001e40000004800 */
[----:B0-----:R-:W-:-:S04]  /*0840*/  LOP3.LUT R2, R0, 0xffff, RZ, 0xc0, !PT ;  /* 0x0000ffff00027812 */ /* 0x001fc800078ec0ff */
[----:B------:R-:W-:Y:S02]  /*0850*/  SHF.R.U32.HI R4, RZ, 0x1, R2 ;  /* 0x00000001ff047819 */ /* 0x000fe40000011602 */
[----:B------:R-:W-:Y:S02]  /*0860*/  LOP3.LUT R2, R15, 0x2, RZ, 0xc0, !PT ;  /* 0x000000020f027812 */ /* 0x000fe400078ec0ff */
[----:B------:R-:W-:Y:S01]  /*0870*/  SHF.L.U32 R15, R4, 0x3, RZ ;  /* 0x00000003040f7819 */ /* 0x000fe200000006ff */
[----:B------:R-:W-:Y:S03]  /*0880*/  STS [R0.X4+0x2e00], R49 ;  /* 0x002e003100007388 */ /* 0x000fe60000004800 */
[----:B------:R-:W-:Y:S01]  /*0890*/  LOP3.LUT R4, R15, 0x18, R2, 0xe2, !PT ;  /* 0x000000180f047812 */ /* 0x000fe200078ee202 */
[----:B------:R-:W-:Y:S04]  /*08a0*/  STS [R0.X4+0x100], R20 ;  /* 0x0001001400007388 */ /* 0x000fe80000004800 */
        /* <DEDUP_REMOVED lines=14> */
[----:B------:R-:W-:Y:S06]  /*0990*/  BAR.SYNC 0x0 ;  /* 0x0000000000007b1d */ /* 0x000fec0000000000 */
[----:B------:R-:W-:Y:S04]  /*09a0*/  LDS.64 R54, [R4.X4] ;  /* 0x0000000004367984 */ /* 0x000fe80000004a00 */
[----:B------:R-:W0:Y:S04]  /*09b0*/  LDS.128 R20, [R5+0x1000] ;  /* 0x0010000005147984 */ /* 0x000e280000000c00 */
[----:B------:R-:W1:Y:S04]  /*09c0*/  LDS.64 R50, [R4.X4+0x10] ;  /* 0x0000100004327984 */ /* 0x000e680000004a00 */
[----:B------:R-:W2:Y:S04]  /*09d0*/  LDS.128 R24, [R5+0x2000] ;  /* 0x0020000005187984 */ /* 0x000ea80000000c00 */
[----:B------:R-:W3:Y:S04]  /*09e0*/  LDS.64 R48, [R4.X4+0x90] ;  /* 0x0000900004307984 */ /* 0x000ee80000004a00 */
[----:B------:R-:W4:Y:S04]  /*09f0*/  LDS.64 R52, [R4.X4+0x80] ;  /* 0x0000800004347984 */ /* 0x000f280000004a00 */
[----:B------:R-:W5:Y:S01]  /*0a00*/  LDS.128 R28, [R5+0x1080] ;  /* 0x00108000051c7984 */ /* 0x000f620000000c00 */
[----:B0-----:R-:W-:-:S02]  /*0a10*/  FFMA R65, R54, R20, R33 ;  /* 0x0000001436417223 */ /* 0x001fc40000000021 */
[C---:B------:R-:W-:Y:S02]  /*0a20*/  FFMA R64, R20.reuse, R55, R32 ;  /* 0x0000003714407223 */ /* 0x040fe40000000020 */
[----:B-1----:R-:W-:Y:S01]  /*0a30*/  FFMA R66, R20, R51, R36 ;  /* 0x0000003314427223 */ /* 0x002fe20000000024 */
[----:B------:R-:W0:Y:S01]  /*0a40*/  LDS.128 R32, [R5+0x2080] ;  /* 0x0020800005207984 */ /* 0x000e220000000c00 */
[----:B--2---:R-:W-:-:S03]  /*0a50*/  FFMA R17, R50, R24, R37 ;  /* 0x0000001832117223 */ /* 0x004fc60000000025 */
[----:B------:R-:W1:Y:S01]  /*0a60*/  LDS.128 R36, [R5+0x1100] ;  /* 0x0011000005247984 */ /* 0x000e620000000c00 */
[----:B------:R-:W-:Y:S02]  /*0a70*/  FFMA R15, R20, R50, R71 ;  /* 0x00000032140f7223 */ /* 0x000fe40000000047 */
[----:B------:R-:W-:Y:S02]  /*0a80*/  FFMA R69, R54, R24, R13 ;  /* 0x0000001836457223 */ /* 0x000fe4000000000d */
[C---:B------:R-:W-:Y:S02]  /*0a90*/  FFMA R18, R24.reuse, R55, R18 ;  /* 0x0000003718127223 */ /* 0x040fe40000000012 */
[----:B------:R-:W-:Y:S02]  /*0aa0*/  FFMA R24, R24, R51, R62 ;  /* 0x0000003318187223 */ /* 0x000fe4000000003e */
[----:B---3--:R-:W-:Y:S02]  /*0ab0*/  FFMA R13, R48, R21, R15 ;  /* 0x00000015300d7223 */ /* 0x008fe4000000000f */
[----:B----4-:R-:W-:-:S02]  /*0ac0*/  FFMA R69, R52, R25, R69 ;  /* 0x0000001934457223 */ /* 0x010fc40000000045 */
[C---:B------:R-:W-:Y:S02]  /*0ad0*/  FFMA R18, R25.reuse, R53, R18 ;  /* 0x0000003519127223 */ /* 0x040fe40000000012 */
[----:B------:R-:W-:Y:S02]  /*0ae0*/  FFMA R15, R48, R25, R17 ;  /* 0x00000019300f7223 */ /* 0x000fe40000000011 */
[----:B------:R-:W-:Y:S02]  /*0af0*/  FFMA R25, R25, R49, R24 ;  /* 0x0000003119197223 */ /* 0x000fe40000000018 */
[-C--:B-----5:R-:W-:Y:S02]  /*0b00*/  FFMA R73, R54, R28.reuse, R57 ;  /* 0x0000001c36497223 */ /* 0x0a0fe40000000039 */
[----:B------:R-:W-:Y:S02]  /*0b10*/  FFMA R17, R50, R28, R61 ;  /* 0x0000001c32117223 */ /* 0x000fe4000000003d */
[----:B------:R-:W-:-:S02]  /*0b20*/  FFMA R24, R28, R55, R46 ;  /* 0x000000371c187223 */ /* 0x000fc4000000002e */
[----:B------:R-:W-:Y:S02]  /*0b30*/  FFMA R28, R28, R51, R56 ;  /* 0x000000331c1c7223 */ /* 0x000fe40000000038 */
[-C--:B------:R-:W-:Y:S02]  /*0b40*/  FFMA R73, R52, R29.reuse, R73 ;  /* 0x0000001d34497223 */ /* 0x080fe40000000049 */
[-C--:B------:R-:W-:Y:S02]  /*0b50*/  FFMA R17, R48, R29.reuse, R17 ;  /* 0x0000001d30117223 */ /* 0x080fe40000000011 */
[-C--:B------:R-:W-:Y:S02]  /*0b60*/  FFMA R24, R53, R29.reuse, R24 ;  /* 0x0000001d35187223 */ /* 0x080fe40000000018 */
[----:B------:R-:W-:Y:S02]  /*0b70*/  FFMA R29, R49, R29, R28 ;  /* 0x0000001d311d7223 */ /* 0x000fe4000000001c */
[----:B0-----:R-:W-:-:S02]  /*0b80*/  FFMA R28, R32, R55, R42 ;  /* 0x00000037201c7223 */ /* 0x001fc4000000002a */
[-C--:B-1----:R-:W-:Y:S02]  /*0b90*/  FFMA R77, R54, R36.reuse, R41 ;  /* 0x00000024364d7223 */ /* 0x082fe40000000029 */
[----:B------:R-:W-:Y:S02]  /*0ba0*/  FFMA R57, R50, R36, R43 ;  /* 0x0000002432397223 */ /* 0x000fe4000000002b */
[----:B------:R-:W-:Y:S02]  /*0bb0*/  FFMA R56, R36, R55, R40 ;  /* 0x0000003724387223 */ /* 0x000fe40000000028 */
[----:B------:R-:W0:Y:S01]  /*0bc0*/  LDS.128 R40, [R5+0x2100] ;  /* 0x0021000005287984 */ /* 0x000e220000000c00 */
[-C--:B------:R-:W-:Y:S02]  /*0bd0*/  FFMA R75, R54, R32.reuse, R45 ;  /* 0x00000020364b7223 */ /* 0x080fe4000000002d */
[----:B------:R-:W-:Y:S02]  /*0be0*/  FFMA R19, R50, R32, R19 ;  /* 0x0000002032137223 */ /* 0x000fe40000000013 */
[----:B------:R-:W-:-:S02]  /*0bf0*/  FFMA R32, R32, R51, R47 ;  /* 0x0000003320207223 */ /* 0x000fc4000000002f */
[----:B------:R-:W-:Y:S02]  /*0c00*/  FFMA R36, R36, R51, R44 ;  /* 0x0000003324247223 */ /* 0x000fe4000000002c */
[----:B------:R-:W1:Y:S01]  /*0c10*/  LDS.128 R44, [R5+0x1180] ;  /* 0x00118000052c7984 */ /* 0x000e620000000c00 */
[C---:B------:R-:W-:Y:S02]  /*0c20*/  FFMA R71, R52.reuse, R21, R65 ;  /* 0x0000001534477223 */ /* 0x040fe40000000041 */
[----:B------:R-:W-:Y:S02]  /*0c30*/  FFMA R20, R21, R53, R64 ;  /* 0x0000003515147223 */ /* 0x000fe40000000040 */
[-C--:B------:R-:W-:Y:S02]  /*0c40*/  FFMA R75, R52, R33.reuse, R75 ;  /* 0x00000021344b7223 */ /* 0x080fe4000000004b */
[-C--:B------:R-:W-:Y:S02]  /*0c50*/  FFMA R19, R48, R33.reuse, R19 ;  /* 0x0000002130137223 */ /* 0x080fe40000000013 */
[----:B------:R-:W-:-:S02]  /*0c60*/  FFMA R28, R53, R33, R28 ;  /* 0x00000021351c7223 */ /* 0x000fc4000000001c */
[----:B------:R-:W-:Y:S02]  /*0c70*/  FFMA R21, R21, R49, R66 ;  /* 0x0000003115157223 */ /* 0x000fe40000000042 */
[----:B------:R-:W-:Y:S02]  /*0c80*/  FFMA R33, R49, R33, R32 ;  /* 0x0000002131217223 */ /* 0x000fe40000000020 */
[----:B0-----:R-:W-:Y:S02]  /*0c90*/  FFMA R10, R40, R55, R10 ;  /* 0x00000037280a7223 */ /* 0x001fe4000000000a */
[C---:B------:R-:W-:Y:S02]  /*0ca0*/  FFMA R62, R54.reuse, R40, R11 ;  /* 0x00000028363e7223 */ /* 0x040fe4000000000b */
[----:B------:R-:W-:Y:S02]  /*0cb0*/  FFMA R65, R53, R41, R10 ;  /* 0x0000002935417223 */ /* 0x000fe4000000000a */
[----:B-1----:R-:W-:-:S02]  /*0cc0*/  FFMA R32, R54, R44, R9 ;  /* 0x0000002c36207223 */ /* 0x002fc40000000009 */
[----:B------:R-:W-:Y:S02]  /*0cd0*/  FFMA R66, R44, R55, R8 ;  /* 0x000000372c427223 */ /* 0x000fe40000000008 */
[----:B------:R-:W0:Y:S01]  /*0ce0*/  LDS.128 R8, [R5+0x2180] ;  /* 0x0021800005087984 */ /* 0x000e220000000c00 */
[----:B------:R-:W-:Y:S02]  /*0cf0*/  FFMA R63, R50, R44, R63 ;  /* 0x0000002c323f7223 */ /* 0x000fe4000000003f */
[----:B------:R-:W-:Y:S02]  /*0d00*/  FFMA R12, R44, R51, R12 ;  /* 0x000000332c0c7223 */ /* 0x000fe4000000000c */
[-C--:B------:R-:W-:Y:S02]  /*0d10*/  FFMA R32, R52, R45.reuse, R32 ;  /* 0x0000002d34207223 */ /* 0x080fe40000000020 */
[-C--:B------:R-:W-:Y:S02]  /*0d20*/  FFMA R63, R48, R45.reuse, R63 ;  /* 0x0000002d303f7223 */ /* 0x080fe4000000003f */
[----:B------:R-:W-:-:S02]  /*0d30*/  FFMA R66, R53, R45, R66 ;  /* 0x0000002d35427223 */ /* 0x000fc40000000042 */
[----:B------:R-:W-:Y:S02]  /*0d40*/  FFMA R12, R49, R45, R12 ;  /* 0x0000002d310c7223 */ /* 0x000fe4000000000c */
[----:B------:R-:W-:Y:S01]  /*0d50*/  FFMA R59, R50, R40, R59 ;  /* 0x00000028323b7223 */ /* 0x000fe2000000003b */
[----:B------:R-:W1:Y:S01]  /*0d60*/  LDS.64 R44, [R4.X4+0x100] ;  /* 0x00010000042c7984 */ /* 0x000e620000004a00 */
[-C--:B------:R-:W-:Y:S02]  /*0d70*/  FFMA R40, R40, R51.reuse, R60 ;  /* 0x0000003328287223 */ /* 0x080fe4000000003c */
[-C--:B0-----:R-:W-:Y:S02]  /*0d80*/  FFMA R64, R54, R8.reuse, R67 ;  /* 0x0000000836407223 */ /* 0x081fe40000000043 */
[----:B------:R-:W-:Y:S02]  /*0d90*/  FFMA R67, R50, R8, R16 ;  /* 0x0000000832437223 */ /* 0x000fe40000000010 */
[----:B------:R-:W-:-:S02]  /*0da0*/  FFMA R16, R8, R51, R58 ;  /* 0x0000003308107223 */ /* 0x000fc4000000003a */
[----:B------:R-:W0:Y:S01]  /*0db0*/  LDS.64 R50, [R4.X4+0x110] ;  /* 0x0001100004327984 */ /* 0x000e220000004a00 */
[----:B------:R-:W-:Y:S02]  /*0dc0*/  FFMA R14, R8, R55, R14 ;  /* 0x00000037080e7223 */ /* 0x000fe4000000000e */
[CC--:B------:R-:W-:Y:S02]  /*0dd0*/  FFMA R77, R52.reuse, R37.reuse, R77 ;  /* 0x00000025344d7223 */ /* 0x0c0fe4000000004d */
[C---:B------:R-:W-:Y:S02]  /*0de0*/  FFMA R56, R53.reuse, R37, R56 ;  /* 0x0000002535387223 */ /* 0x040fe40000000038 */
[C---:B------:R-:W-:Y:S02]  /*0df0*/  FFMA R62, R52.reuse, R41, R62 ;  /* 0x00000029343e7223 */ /* 0x040fe4000000003e */
[-C--:B------:R-:W-:Y:S02]  /*0e00*/  FFMA R64, R52, R9.reuse, R64 ;  /* 0x0000000934407223 */ /* 0x080fe40000000040 */
[----:B------:R-:W-:-:S02]  /*0e10*/  FFMA R8, R53, R9, R14 ;  /* 0x0000000935087223 */ /* 0x000fc4000000000e */
[CC--:B------:R-:W-:Y:S02]  /*0e20*/  FFMA R57, R48.reuse, R37.reuse, R57 ;  /* 0x0000002530397223 */ /* 0x0c0fe40000000039 */
[C---:B------:R-:W-:Y:S02]  /*0e30*/  FFMA R37, R49.reuse, R37, R36 ;  /* 0x0000002531257223 */ /* 0x040fe40000000024 */
[CC--:B------:R-:W-:Y:S02]  /*0e40*/  FFMA R59, R48.reuse, R41.reuse, R59 ;  /* 0x00000029303b7223 */ /* 0x0c0fe4000000003b */
[C---:B------:R-:W-:Y:S02]  /*0e50*/  FFMA R61, R49.reuse, R41, R40 ;  /* 0x00000029313d7223 */ /* 0x040fe40000000028 */
[-C--:B------:R-:W-:Y:S01]  /*0e60*/  FFMA R67, R48, R9.reuse, R67 ;  /* 0x0000000930437223 */ /* 0x080fe20000000043 */
[----:B------:R-:W2:Y:S01]  /*0e70*/  LDS.64 R40, [R4.X4+0x180] ;  /* 0x0001800004287984 */ /* 0x000ea20000004a00 */
[----:B------:R-:W-:-:S02]  /*0e80*/  FFMA R16, R49, R9, R16 ;  /* 0x0000000931107223 */ /* 0x000fc40000000010 */
[C---:B-1----:R-:W-:Y:S02]  /*0e90*/  FFMA R60, R44.reuse, R22, R71 ;  /* 0x000000162c3c7223 */ /* 0x042fe40000000047 */
[C---:B------:R-:W-:Y:S02]  /*0ea0*/  FFMA R58, R44.reuse, R26, R69 ;  /* 0x0000001a2c3a7223 */ /* 0x040fe40000000045 */
[C---:B------:R-:W-:Y:S02]  /*0eb0*/  FFMA R49, R44.reuse, R30, R73 ;  /* 0x0000001e2c317223 */ /* 0x040fe40000000049 */
[C---:B------:R-:W-:Y:S02]  /*0ec0*/  FFMA R55, R44.reuse, R34, R75 ;  /* 0x000000222c377223 */ /* 0x040fe4000000004b */
[C---:B------:R-:W-:Y:S02]  /*0ed0*/  FFMA R53, R44.reuse, R38, R77 ;  /* 0x000000262c357223 */ /* 0x040fe4000000004d */
[----:B------:R-:W-:-:S02]  /*0ee0*/  FFMA R62, R44, R42, R62 ;  /* 0x0000002a2c3e7223 */ /* 0x000fc4000000003e */
[C---:B------:R-:W-:Y:S02]  /*0ef0*/  FFMA R14, R44.reuse, R46, R32 ;  /* 0x0000002e2c0e7223 */ /* 0x040fe40000000020 */
[----:B------:R-:W-:Y:S02]  /*0f00*/  FFMA R64, R44, R10, R64 ;  /* 0x0000000a2c407223 */ /* 0x000fe40000000040 */
[-C--:B------:R-:W-:Y:S02]  /*0f10*/  FFMA R48, R38, R45.reuse, R56 ;  /* 0x0000002d26307223 */ /* 0x080fe40000000038 */
[-C--:B------:R-:W-:Y:S02]  /*0f20*/  FFMA R20, R22, R45.reuse, R20 ;  /* 0x0000002d16147223 */ /* 0x080fe40000000014 */
[-C--:B------:R-:W-:Y:S02]  /*0f30*/  FFMA R32, R26, R45.reuse, R18 ;  /* 0x0000002d1a207223 */ /* 0x080fe40000000012 */
[----:B------:R-:W-:-:S02]  /*0f40*/  FFMA R36, R30, R45, R24 ;  /* 0x0000002d1e247223 */ /* 0x000fc40000000018 */
[-C--:B------:R-:W-:Y:S02]  /*0f50*/  FFMA R44, R34, R45.reuse, R28 ;  /* 0x0000002d222c7223 */ /* 0x080fe4000000001c */
[-C--:B------:R-:W-:Y:S02]  /*0f60*/  FFMA R52, R42, R45.reuse, R65 ;  /* 0x0000002d2a347223 */ /* 0x080fe40000000041 */
[-C--:B------:R-:W-:Y:S02]  /*0f70*/  FFMA R54, R46, R45.reuse, R66 ;  /* 0x0000002d2e367223 */ /* 0x080fe40000000042 */
[----:B------:R-:W-:Y:S02]  /*0f80*/  FFMA R56, R10, R45, R8 ;  /* 0x0000002d0a387223 */ /* 0x000fe40000000008 */
[C---:B0-----:R-:W-:Y:S01]  /*0f90*/  FFMA R45, R50.reuse, R22, R13 ;  /* 0x00000016322d7223 */ /* 0x041fe2000000000d */
[----:B------:R-:W0:Y:S01]  /*0fa0*/  LDS.64 R8, [R4.X4+0x190] ;  /* 0x0001900004087984 */ /* 0x000e220000004a00 */
[----:B------:R-:W-:-:S02]  /*0fb0*/  FFMA R66, R50, R34, R19 ;  /* 0x0000002232427223 */ /* 0x000fc40000000013 */
[-C--:B------:R-:W-:Y:S02]  /*0fc0*/  FFMA R22, R22, R51.reuse, R21 ;  /* 0x0000003316167223 */ /* 0x080fe40000000015 */
[----:B------:R-:W-:Y:S02]  /*0fd0*/  FFMA R34, R34, R51, R33 ;  /* 0x0000003322227223 */ /* 0x000fe40000000021 */
[C---:B------:R-:W-:Y:S02]  /*0fe0*/  FFMA R21, R50.reuse, R26, R15 ;  /* 0x0000001a32157223 */ /* 0x040fe4000000000f */
[C---:B------:R-:W-:Y:S02]  /*0ff0*/  FFMA R65, R50.reuse, R30, R17 ;  /* 0x0000001e32417223 */ /* 0x040fe40000000011 */
[C---:B------:R-:W-:Y:S02]  /*1000*/  FFMA R33, R50.reuse, R38, R57 ;  /* 0x0000002632217223 */ /* 0x040fe40000000039 */
[----:B------:R-:W-:-:S02]  /*1010*/  FFMA R59, R50, R42, R59 ;  /* 0x0000002a323b7223 */ /* 0x000fc4000000003b */
[C---:B------:R-:W-:Y:S02]  /*1020*/  FFMA R63, R50.reuse, R46, R63 ;  /* 0x0000002e323f7223 */ /* 0x040fe4000000003f */
[----:B------:R-:W-:Y:S02]  /*1030*/  FFMA R50, R50, R10, R67 ;  /* 0x0000000a32327223 */ /* 0x000fe40000000043 */
[-C--:B------:R-:W-:Y:S02]  /*1040*/  FFMA R26, R26, R51.reuse, R25 ;  /* 0x000000331a1a7223 */ /* 0x080fe40000000019 */
[-C--:B------:R-:W-:Y:S01]  /*1050*/  FFMA R30, R30, R51.reuse, R29 ;  /* 0x000000331e1e7223 */ /* 0x080fe2000000001d */
[----:B------:R-:W-:Y:S01]  /*1060*/  LDS.64 R24, [R4.X4+0x200] ;  /* 0x0002000004187984 */ /* 0x000fe20000004a00 */
[----:B------:R-:W-:-:S03]  /*1070*/  FFMA R10, R10, R51, R16 ;  /* 0x000000330a0a7223 */ /* 0x000fc60000000010 */
[----:B------:R-:W-:Y:S04]  /*1080*/  LDS.64 R28, [R4.X4+0x210] ;  /* 0x00021000041c7984 */ /* 0x000fe80000004a00 */
[----:B------:R-:W1:Y:S01]  /*1090*/  LDS.128 R16, [R5+0x1010] ;  /* 0x0010100005107984 */ /* 0x000e620000000c00 */
[----:B------:R-:W-:Y:S02]  /*10a0*/  FFMA R38, R38, R51, R37 ;  /* 0x0000003326267223 */ /* 0x000fe40000000025 */
[C---:B--2---:R-:W-:Y:S02]  /*10b0*/  FFMA R37, R40.reuse, R27, R58 ;  /* 0x0000001b28257223 */ /* 0x044fe4000000003a */
[----:B------:R-:W-:Y:S02]  /*10c0*/  FFMA R67, R40, R23, R60 ;  /* 0x0000001728437223 */ /* 0x000fe4000000003c */
[----:B------:R-:W-:-:S02]  /*10d0*/  FFMA R58, R27, R41, R32 ;  /* 0x000000291b3a7223 */ /* 0x000fc40000000020 */
[C---:B------:R-:W-:Y:S02]  /*10e0*/  FFMA R60, R23.reuse, R41, R20 ;  /* 0x00000029173c7223 */ /* 0x040fe40000000014 */
[----:B0-----:R-:W-:Y:S02]  /*10f0*/  FFMA R69, R8, R23, R45 ;  /* 0x0000001708457223 */ /* 0x001fe4000000002d */
[----:B------:R-:W-:Y:S02]  /*1100*/  FFMA R32, R23, R9, R22 ;  /* 0x0000000917207223 */ /* 0x000fe40000000016 */
[-C--:B------:R-:W-:Y:S02]  /*1110*/  FFMA R42, R42, R51.reuse, R61 ;  /* 0x000000332a2a7223 */ /* 0x080fe4000000003d */
[----:B------:R-:W-:Y:S02]  /*1120*/  FFMA R46, R46, R51, R12 ;  /* 0x000000332e2e7223 */ /* 0x000fe4000000000c */
[----:B------:R-:W-:-:S02]  /*1130*/  FFMA R57, R40, R31, R49 ;  /* 0x0000001f28397223 */ /* 0x000fc40000000031 */
[C---:B------:R-:W-:Y:S02]  /*1140*/  FFMA R61, R40.reuse, R39, R53 ;  /* 0x00000027283d7223 */ /* 0x040fe40000000035 */
[C---:B------:R-:W-:Y:S02]  /*1150*/  FFMA R55, R40.reuse, R35, R55 ;  /* 0x0000002328377223 */ /* 0x040fe40000000037 */
[C---:B------:R-:W-:Y:S02]  /*1160*/  FFMA R51, R40.reuse, R43, R62 ;  /* 0x0000002b28337223 */ /* 0x040fe4000000003e */
[C---:B------:R-:W-:Y:S02]  /*1170*/  FFMA R53, R40.reuse, R47, R14 ;  /* 0x0000002f28357223 */ /* 0x040fe4000000000e */
[----:B------:R-:W-:Y:S01]  /*1180*/  FFMA R49, R40, R11, R64 ;  /* 0x0000000b28317223 */ /* 0x000fe20000000040 */
[----:B------:R-:W0:Y:S01]  /*1190*/  LDS.128 R12, [R5+0x2010] ;  /* 0x00201000050c7984 */ /* 0x000e220000000c00 */
[----:B------:R-:W-:-:S02]  /*11a0*/  FFMA R40, R31, R41, R36 ;  /* 0x000000291f287223 */ /* 0x000fc40000000024 */
[-C--:B------:R-:W-:Y:S02]  /*11b0*/  FFMA R44, R35, R41.reuse, R44 ;  /* 0x00000029232c7223 */ /* 0x080fe4000000002c */
[-C--:B------:R-:W-:Y:S02]  /*11c0*/  FFMA R48, R39, R41.reuse, R48 ;  /* 0x0000002927307223 */ /* 0x080fe40000000030 */
[-C--:B------:R-:W-:Y:S02]  /*11d0*/  FFMA R52, R43, R41.reuse, R52 ;  /* 0x000000292b347223 */ /* 0x080fe40000000034 */
[-C--:B------:R-:W-:Y:S02]  /*11e0*/  FFMA R54, R47, R41.reuse, R54 ;  /* 0x000000292f367223 */ /* 0x080fe40000000036 */
[----:B------:R-:W-:Y:S02]  /*11f0*/  FFMA R56, R11, R41, R56 ;  /* 0x000000290b387223 */ /* 0x000fe40000000038 */
[----:B-1----:R-:W-:-:S02]  /*1200*/  FFMA R67, R24, R16, R67 ;  /* 0x0000001018437223 */ /* 0x002fc40000000043 */
[C---:B------:R-:W-:Y:S02]  /*1210*/  FFMA R60, R16.reuse, R25, R60 ;  /* 0x00000019103c7223 */ /* 0x040fe4000000003c */
[----:B------:R-:W-:Y:S02]  /*1220*/  FFMA R69, R16, R28, R69 ;  /* 0x0000001c10457223 */ /* 0x000fe40000000045 */
[C---:B------:R-:W-:Y:S02]  /*1230*/  FFMA R41, R8.reuse, R27, R21 ;  /* 0x0000001b08297223 */ /* 0x040fe40000000015 */
[C---:B------:R-:W-:Y:S01]  /*1240*/  FFMA R66, R8.reuse, R35, R66 ;  /* 0x0000002308427223 */ /* 0x040fe20000000042 */
[----:B------:R-:W1:Y:S01]  /*1250*/  LDS.128 R20, [R5+0x1090] ;  /* 0x0010900005147984 */ /* 0x000e620000000c00 */
[----:B------:R-:W-:Y:S02]  /*1260*/  FFMA R68, R35, R9, R34 ;  /* 0x0000000923447223 */ /* 0x000fe40000000022 */
[----:B------:R-:W-:-:S02]  /*1270*/  FFMA R70, R8, R39, R33 ;  /* 0x0000002708467223 */ /* 0x000fc40000000021 */
[----:B------:R-:W-:Y:S02]  /*1280*/  FFMA R16, R16, R29, R32 ;  /* 0x0000001d10107223 */ /* 0x000fe40000000020 */
[----:B------:R-:W2:Y:S01]  /*1290*/  LDS.128 R32, [R5+0x2090] ;  /* 0x0020900005207984 */ /* 0x000ea20000000c00 */
[----:B------:R-:W-:Y:S02]  /*12a0*/  FFMA R36, R27, R9, R26 ;  /* 0x000000091b247223 */ /* 0x000fe4000000001a */
[----:B------:R-:W-:Y:S01]  /*12b0*/  FFMA R65, R8, R31, R65 ;  /* 0x0000001f08417223 */ /* 0x000fe20000000041 */
[----:B------:R-:W3:Y:S01]  /*12c0*/  LDS.64 R26, [R4.X4+0x280] ;  /* 0x00028000041a7984 */ /* 0x000ee20000004a00 */
[----:B------:R-:W-:-:S03]  /*12d0*/  FFMA R45, R31, R9, R30 ;  /* 0x000000091f2d7223 */ /* 0x000fc6000000001e */
[----:B------:R-:W4:Y:S01]  /*12e0*/  LDS.64 R30, [R4.X4+0x290] ;  /* 0x00029000041e7984 */ /* 0x000f220000004a00 */
[----:B0-----:R-:W-:Y:S02]  /*12f0*/  FFMA R41, R28, R12, R41 ;  /* 0x0000000c1c297223 */ /* 0x001fe40000000029 */
[----:B------:R-:W-:Y:S02]  /*1300*/  FFMA R58, R12, R25, R58 ;  /* 0x000000190c3a7223 */ /* 0x000fe4000000003a */
[C---:B------:R-:W-:Y:S02]  /*1310*/  FFMA R64, R8.reuse, R47, R63 ;  /* 0x0000002f08407223 */ /* 0x040fe4000000003f */
[C---:B------:R-:W-:Y:S02]  /*1320*/  FFMA R59, R8.reuse, R43, R59 ;  /* 0x0000002b083b7223 */ /* 0x040fe4000000003b */
[----:B------:R-:W-:Y:S02]  /*1330*/  FFMA R63, R8, R11, R50 ;  /* 0x0000000b083f7223 */ /* 0x000fe40000000032 */
[----:B------:R-:W-:-:S02]  /*1340*/  FFMA R71, R39, R9, R38 ;  /* 0x0000000927477223 */ /* 0x000fc40000000026 */
[-C--:B------:R-:W-:Y:S02]  /*1350*/  FFMA R62, R43, R9.reuse, R42 ;  /* 0x000000092b3e7223 */ /* 0x080fe4000000002a */
[-C--:B------:R-:W-:Y:S02]  /*1360*/  FFMA R8, R47, R9.reuse, R46 ;  /* 0x000000092f087223 */ /* 0x080fe4000000002e */
[----:B------:R-:W-:Y:S02]  /*1370*/  FFMA R50, R11, R9, R10 ;  /* 0x000000090b327223 */ /* 0x000fe4000000000a */
[-C--:B-1----:R-:W-:Y:S02]  /*1380*/  FFMA R40, R20, R25.reuse, R40 ;  /* 0x0000001914287223 */ /* 0x082fe40000000028 */
[----:B--2---:R-:W-:Y:S02]  /*1390*/  FFMA R44, R32, R25, R44 ;  /* 0x00000019202c7223 */ /* 0x004fe4000000002c */
[----:B------:R-:W-:-:S02]  /*13a0*/  FFMA R55, R24, R32, R55 ;  /* 0x0000002018377223 */ /* 0x000fc40000000037 */
[----:B---3--:R-:W-:Y:S02]  /*13b0*/  FFMA R73, R26, R17, R67 ;  /* 0x000000111a497223 */ /* 0x008fe40000000043 */
[C---:B------:R-:W-:Y:S02]  /*13c0*/  FFMA R67, R17.reuse, R27, R60 ;  /* 0x0000001b11437223 */ /* 0x040fe4000000003c */
[----:B----4-:R-:W-:Y:S02]  /*13d0*/  FFMA R69, R30, R17, R69 ;  /* 0x000000111e457223 */ /* 0x010fe40000000045 */
[----:B------:R-:W-:Y:S02]  /*13e0*/  FFMA R75, R17, R31, R16 ;  /* 0x0000001f114b7223 */ /* 0x000fe40000000010 */
[----:B------:R-:W-:Y:S02]  /*13f0*/  FFMA R17, R13, R27, R58 ;  /* 0x0000001b0d117223 */ /* 0x000fe4000000003a */
[----:B------:R-:W-:-:S02]  /*1400*/  FFMA R16, R24, R20, R57 ;  /* 0x0000001418107223 */ /* 0x000fc40000000039 */
[----:B------:R-:W-:Y:S02]  /*1410*/  FFMA R66, R28, R32, R66 ;  /* 0x000000201c427223 */ /* 0x000fe40000000042 */
[----:B------:R-:W-:Y:S02]  /*1420*/  FFMA R68, R32, R29, R68 ;  /* 0x0000001d20447223 */ /* 0x000fe40000000044 */
[----:B------:R-:W-:Y:S02]  /*1430*/  FFMA R77, R30, R13, R41 ;  /* 0x0000000d1e4d7223 */ /* 0x000fe40000000029 */
[----:B------:R-:W-:Y:S02]  /*1440*/  FFMA R58, R20, R29, R45 ;  /* 0x0000001d143a7223 */ /* 0x000fe4000000002d */
[C---:B------:R-:W-:Y:S02]  /*1450*/  FFMA R57, R27.reuse, R21, R40 ;  /* 0x000000151b397223 */ /* 0x040fe40000000028 */
[----:B------:R-:W-:Y:S01]  /*1460*/  FFMA R32, R27, R33, R44 ;  /* 0x000000211b207223 */ /* 0x000fe2000000002c */
[----:B------:R-:W0:Y:S01]  /*1470*/  LDS.128 R40, [R5+0x2110] ;  /* 0x0021100005287984 */ /* 0x000e220000000c00 */
[----:B------:R-:W-:-:S02]  /*1480*/  FFMA R9, R24, R12, R37 ;  /* 0x0000000c18097223 */ /* 0x000fc40000000025 */
[----:B------:R-:W-:Y:S01]  /*1490*/  FFMA R10, R12, R29, R36 ;  /* 0x0000001d0c0a7223 */ /* 0x000fe20000000024 */
[----:B------:R-:W1:Y:S04]  /*14a0*/  LDS.128 R44, [R5+0x1190] ;  /* 0x00119000052c7984 */ /* 0x000e680000000c00 */
[----:B------:R-:W2:Y:S01]  /*14b0*/  LDS.128 R36, [R5+0x1110] ;  /* 0x0011100005247984 */ /* 0x000ea20000000c00 */
[----:B------:R-:W-:Y:S02]  /*14c0*/  FFMA R12, R26, R13, R9 ;  /* 0x0000000d1a0c7223 */ /* 0x000fe40000000009 */
[----:B------:R-:W-:Y:S02]  /*14d0*/  FFMA R13, R13, R31, R10 ;  /* 0x0000001f0d0d7223 */ /* 0x000fe4000000000a */
[----:B0-----:R-:W-:-:S02]  /*14e0*/  FFMA R51, R24, R40, R51 ;  /* 0x0000002818337223 */ /* 0x001fc40000000033 */
[----:B------:R-:W-:Y:S02]  /*14f0*/  FFMA R9, R28, R40, R59 ;  /* 0x000000281c097223 */ /* 0x000fe4000000003b */
[C---:B------:R-:W-:Y:S02]  /*1500*/  FFMA R52, R40.reuse, R25, R52 ;  /* 0x0000001928347223 */ /* 0x040fe40000000034 */
[----:B------:R-:W-:Y:S02]  /*1510*/  FFMA R62, R40, R29, R62 ;  /* 0x0000001d283e7223 */ /* 0x000fe4000000003e */
[----:B-1----:R-:W-:Y:S02]  /*1520*/  FFMA R53, R24, R44, R53 ;  /* 0x0000002c18357223 */ /* 0x002fe40000000035 */
[C---:B--2---:R-:W-:Y:S02]  /*1530*/  FFMA R48, R36.reuse, R25, R48 ;  /* 0x0000001924307223 */ /* 0x044fe40000000030 */
[----:B------:R-:W-:-:S02]  /*1540*/  FFMA R10, R36, R29, R71 ;  /* 0x0000001d240a7223 */ /* 0x000fc40000000047 */
[----:B------:R-:W-:Y:S02]  /*1550*/  FFMA R64, R28, R44, R64 ;  /* 0x0000002c1c407223 */ /* 0x000fe40000000040 */
[C---:B------:R-:W-:Y:S02]  /*1560*/  FFMA R40, R44.reuse, R25, R54 ;  /* 0x000000192c287223 */ /* 0x040fe40000000036 */
[----:B------:R-:W-:Y:S02]  /*1570*/  FFMA R8, R44, R29, R8 ;  /* 0x0000001d2c087223 */ /* 0x000fe40000000008 */
[-C--:B------:R-:W-:Y:S02]  /*1580*/  FFMA R61, R24, R36.reuse, R61 ;  /* 0x00000024183d7223 */ /* 0x080fe4000000003d */
[----:B------:R-:W-:Y:S02]  /*1590*/  FFMA R70, R28, R36, R70 ;  /* 0x000000241c467223 */ /* 0x000fe40000000046 */
[----:B------:R-:W-:-:S02]  /*15a0*/  FFMA R44, R26, R45, R53 ;  /* 0x0000002d1a2c7223 */ /* 0x000fc40000000035 */
[C---:B------:R-:W-:Y:S02]  /*15b0*/  FFMA R36, R27.reuse, R37, R48 ;  /* 0x000000251b247223 */ /* 0x040fe40000000030 */
[----:B------:R-:W-:Y:S02]  /*15c0*/  FFMA R59, R26, R41, R51 ;  /* 0x000000291a3b7223 */ /* 0x000fe40000000033 */
[CC--:B------:R-:W-:Y:S02]  /*15d0*/  FFMA R53, R30.reuse, R45.reuse, R64 ;  /* 0x0000002d1e357223 */ /* 0x0c0fe40000000040 */
[----:B------:R-:W-:Y:S02]  /*15e0*/  FFMA R40, R27, R45, R40 ;  /* 0x0000002d1b287223 */ /* 0x000fe40000000028 */
[----:B------:R-:W-:Y:S02]  /*15f0*/  FFMA R48, R31, R37, R10 ;  /* 0x000000251f307223 */ /* 0x000fe4000000000a */
[----:B------:R-:W-:-:S02]  /*1600*/  FFMA R51, R30, R41, R9 ;  /* 0x000000291e337223 */ /* 0x000fc40000000009 */
[C---:B------:R-:W-:Y:S02]  /*1610*/  FFMA R45, R31.reuse, R45, R8 ;  /* 0x0000002d1f2d7223 */ /* 0x040fe40000000008 */
[----:B------:R-:W0:Y:S01]  /*1620*/  LDS.128 R8, [R5+0x2190] ;  /* 0x0021900005087984 */ /* 0x000e220000000c00 */
[----:B------:R-:W-:Y:S02]  /*1630*/  FFMA R65, R28, R20, R65 ;  /* 0x000000141c417223 */ /* 0x000fe40000000041 */
[-C--:B------:R-:W-:Y:S02]  /*1640*/  FFMA R16, R26, R21.reuse, R16 ;  /* 0x000000151a107223 */ /* 0x080fe40000000010 */
[-C--:B------:R-:W-:Y:S02]  /*1650*/  FFMA R65, R30, R21.reuse, R65 ;  /* 0x000000151e417223 */ /* 0x080fe40000000041 */
[----:B------:R-:W-:Y:S02]  /*1660*/  FFMA R58, R31, R21, R58 ;  /* 0x000000151f3a7223 */ /* 0x000fe4000000003a */
[----:B------:R-:W1:Y:S01]  /*1670*/  LDS.64 R20, [R4.X4+0x300] ;  /* 0x0003000004147984 */ /* 0x000e620000004a00 */
[----:B0-----:R-:W-:-:S02]  /*1680*/  FFMA R49, R24, R8, R49 ;  /* 0x0000000818317223 */ /* 0x001fc40000000031 */
[----:B------:R-:W-:Y:S02]  /*1690*/  FFMA R56, R8, R25, R56 ;  /* 0x0000001908387223 */ /* 0x000fe40000000038 */
[----:B------:R-:W0:Y:S01]  /*16a0*/  LDS.64 R24, [R4.X4+0x310] ;  /* 0x0003100004187984 */ /* 0x000e220000004a00 */
[-C--:B------:R-:W-:Y:S02]  /*16b0*/  FFMA R71, R26, R37.reuse, R61 ;  /* 0x000000251a477223 */ /* 0x080fe4000000003d */
[----:B------:R-:W-:Y:S02]  /*16c0*/  FFMA R61, R30, R37, R70 ;  /* 0x000000251e3d7223 */ /* 0x000fe40000000046 */
[----:B------:R-:W-:Y:S02]  /*16d0*/  FFMA R63, R28, R8, R63 ;  /* 0x000000081c3f7223 */ /* 0x000fe4000000003f */
[----:B------:R-:W-:Y:S02]  /*16e0*/  FFMA R50, R8, R29, R50 ;  /* 0x0000001d08327223 */ /* 0x000fe40000000032 */
[----:B------:R-:W-:-:S02]  /*16f0*/  FFMA R60, R26, R33, R55 ;  /* 0x000000211a3c7223 */ /* 0x000fc40000000037 */
[----:B------:R-:W-:Y:S02]  /*1700*/  FFMA R37, R27, R41, R52 ;  /* 0x000000291b257223 */ /* 0x000fe40000000034 */
[-C--:B------:R-:W-:Y:S02]  /*1710*/  FFMA R55, R30, R33.reuse, R66 ;  /* 0x000000211e377223 */ /* 0x080fe40000000042 */
[C---:B------:R-:W-:Y:S02]  /*1720*/  FFMA R33, R31.reuse, R33, R68 ;  /* 0x000000211f217223 */ /* 0x040fe40000000044 */
[----:B------:R-:W-:Y:S02]  /*1730*/  FFMA R41, R31, R41, R62 ;  /* 0x000000291f297223 */ /* 0x000fe4000000003e */
[-C--:B------:R-:W-:Y:S02]  /*1740*/  FFMA R49, R26, R9.reuse, R49 ;  /* 0x000000091a317223 */ /* 0x080fe40000000031 */
[----:B------:R-:W-:-:S02]  /*1750*/  FFMA R29, R30, R9, R63 ;  /* 0x000000091e1d7223 */ /* 0x000fc4000000003f */
[-C--:B------:R-:W-:Y:S02]  /*1760*/  FFMA R62, R27, R9.reuse, R56 ;  /* 0x000000091b3e7223 */ /* 0x080fe40000000038 */
[----:B------:R-:W-:Y:S02]  /*1770*/  FFMA R31, R31, R9, R50 ;  /* 0x000000091f1f7223 */ /* 0x000fe40000000032 */
[----:B------:R-:W2:Y:S01]  /*1780*/  LDS.64 R8, [R4.X4+0x380] ;  /* 0x0003800004087984 */ /* 0x000ea20000004a00 */
[-C--:B-1----:R-:W-:Y:S02]  /*1790*/  FFMA R54, R38, R21.reuse, R36 ;  /* 0x0000001526367223 */ /* 0x082fe40000000024 */
[-C--:B------:R-:W-:Y:S02]  /*17a0*/  FFMA R56, R42, R21.reuse, R37 ;  /* 0x000000152a387223 */ /* 0x080fe40000000025 */
[----:B------:R-:W-:Y:S01]  /*17b0*/  FFMA R60, R20, R34, R60 ;  /* 0x00000022143c7223 */ /* 0x000fe2000000003c */
[----:B------:R-:W1:Y:S01]  /*17c0*/  LDS.64 R36, [R4.X4+0x390] ;  /* 0x0003900004247984 */ /* 0x000e620000004a00 */
[----:B------:R-:W-:-:S02]  /*17d0*/  FFMA R32, R34, R21, R32 ;  /* 0x0000001522207223 */ /* 0x000fc40000000020 */
[C---:B------:R-:W-:Y:S02]  /*17e0*/  FFMA R27, R20.reuse, R46, R44 ;  /* 0x0000002e141b7223 */ /* 0x040fe4000000002c */
[----:B------:R-:W-:Y:S02]  /*17f0*/  FFMA R49, R20, R10, R49 ;  /* 0x0000000a14317223 */ /* 0x000fe40000000031 */
[----:B0-----:R-:W-:Y:S02]  /*1800*/  FFMA R55, R24, R34, R55 ;  /* 0x0000002218377223 */ /* 0x001fe40000000037 */
[----:B------:R-:W-:Y:S02]  /*1810*/  FFMA R34, R34, R25, R33 ;  /* 0x0000001922227223 */ /* 0x000fe40000000021 */
[----:B------:R-:W-:Y:S02]  /*1820*/  FFMA R62, R10, R21, R62 ;  /* 0x000000150a3e7223 */ /* 0x000fe4000000003e */
[----:B------:R-:W-:-:S02]  /*1830*/  FFMA R33, R24, R10, R29 ;  /* 0x0000000a18217223 */ /* 0x000fc4000000001d */
[C---:B------:R-:W-:Y:S02]  /*1840*/  FFMA R73, R20.reuse, R18, R73 ;  /* 0x0000001214497223 */ /* 0x040fe40000000049 */
[C---:B------:R-:W-:Y:S02]  /*1850*/  FFMA R12, R20.reuse, R14, R12 ;  /* 0x0000000e140c7223 */ /* 0x040fe4000000000c */
[C---:B------:R-:W-:Y:S02]  /*1860*/  FFMA R26, R20.reuse, R22, R16 ;  /* 0x00000016141a7223 */ /* 0x040fe40000000010 */
[C---:B------:R-:W-:Y:S02]  /*1870*/  FFMA R71, R20.reuse, R38, R71 ;  /* 0x0000002614477223 */ /* 0x040fe40000000047 */
[----:B------:R-:W-:Y:S02]  /*1880*/  FFMA R59, R20, R42, R59 ;  /* 0x0000002a143b7223 */ /* 0x000fe4000000003b */
[----:B------:R-:W-:-:S02]  /*1890*/  FFMA R44, R18, R21, R67 ;  /* 0x00000015122c7223 */ /* 0x000fc40000000043 */
[-C--:B------:R-:W-:Y:S02]  /*18a0*/  FFMA R50, R14, R21.reuse, R17 ;  /* 0x000000150e327223 */ /* 0x080fe40000000011 */
[-C--:B------:R-:W-:Y:S01]  /*18b0*/  FFMA R52, R22, R21.reuse, R57 ;  /* 0x0000001516347223 */ /* 0x080fe20000000039 */
[----:B------:R-:W-:Y:S01]  /*18c0*/  LDS.64 R16, [R4.X4+0x400] ;  /* 0x0004000004107984 */ /* 0x000fe20000004a00 */
[----:B------:R-:W-:Y:S02]  /*18d0*/  FFMA R40, R46, R21, R40 ;  /* 0x000000152e287223 */ /* 0x000fe40000000028 */
[----:B------:R-:W-:Y:S01]  /*18e0*/  FFMA R10, R10, R25, R31 ;  /* 0x000000190a0a7223 */ /* 0x000fe2000000001f */
[----:B------:R-:W-:Y:S04]  /*18f0*/  LDS.64 R20, [R4.X4+0x410] ;  /* 0x0004100004147984 */ /* 0x000fe80000004a00 */
[----:B------:R-:W0:Y:S01]  /*1900*/  LDS.128 R28, [R5+0x1020] ;  /* 0x00102000051c7984 */ /* 0x000e220000000c00 */
[----:B------:R-:W-:-:S02]  /*1910*/  FFMA R69, R24, R18, R69 ;  /* 0x0000001218457223 */ /* 0x000fc40000000045 */
[----:B------:R-:W-:Y:S02]  /*1920*/  FFMA R77, R24, R14, R77 ;  /* 0x0000000e184d7223 */ /* 0x000fe4000000004d */
[-C--:B------:R-:W-:Y:S02]  /*1930*/  FFMA R18, R18, R25.reuse, R75 ;  /* 0x0000001912127223 */ /* 0x080fe4000000004b */
[-C--:B------:R-:W-:Y:S02]  /*1940*/  FFMA R14, R14, R25.reuse, R13 ;  /* 0x000000190e0e7223 */ /* 0x080fe4000000000d */
[----:B------:R-:W-:Y:S02]  /*1950*/  FFMA R61, R24, R38, R61 ;  /* 0x00000026183d7223 */ /* 0x000fe4000000003d */
[----:B------:R-:W-:Y:S02]  /*1960*/  FFMA R48, R38, R25, R48 ;  /* 0x0000001926307223 */ /* 0x000fe40000000030 */
[----:B------:R-:W-:-:S02]  /*1970*/  FFMA R13, R24, R42, R51 ;  /* 0x0000002a180d7223 */ /* 0x000fc40000000033 */
[----:B------:R-:W-:Y:S02]  /*1980*/  FFMA R65, R24, R22, R65 ;  /* 0x0000001618417223 */ /* 0x000fe40000000041 */
[-C--:B------:R-:W-:Y:S02]  /*1990*/  FFMA R58, R22, R25.reuse, R58 ;  /* 0x00000019163a7223 */ /* 0x080fe4000000003a */
[----:B------:R-:W-:Y:S02]  /*19a0*/  FFMA R42, R42, R25, R41 ;  /* 0x000000192a2a7223 */ /* 0x000fe40000000029 */
[----:B------:R-:W-:Y:S02]  /*19b0*/  FFMA R53, R24, R46, R53 ;  /* 0x0000002e18357223 */ /* 0x000fe40000000035 */
[----:B--2---:R-:W-:Y:S02]  /*19c0*/  FFMA R38, R19, R9, R44 ;  /* 0x0000000913267223 */ /* 0x004fe4000000002c */
[----:B------:R-:W-:-:S02]  /*19d0*/  FFMA R46, R46, R25, R45 ;  /* 0x000000192e2e7223 */ /* 0x000fc4000000002d */
[C---:B------:R-:W-:Y:S02]  /*19e0*/  FFMA R41, R8.reuse, R23, R26 ;  /* 0x0000001708297223 */ /* 0x040fe4000000001a */
[C---:B------:R-:W-:Y:S02]  /*19f0*/  FFMA R51, R8.reuse, R47, R27 ;  /* 0x0000002f08337223 */ /* 0x040fe4000000001b */
[----:B------:R-:W-:Y:S01]  /*1a00*/  FFMA R44, R35, R9, R32 ;  /* 0x00000009232c7223 */ /* 0x000fe20000000020 */
[----:B------:R-:W2:Y:S01]  /*1a10*/  LDS.128 R24, [R5+0x2020] ;  /* 0x0020200005187984 */ /* 0x000ea20000000c00 */
[-C--:B------:R-:W-:Y:S02]  /*1a20*/  FFMA R73, R8, R19.reuse, R73 ;  /* 0x0000001308497223 */ /* 0x080fe40000000049 */
[----:B-1----:R-:W-:Y:S02]  /*1a30*/  FFMA R69, R36, R19, R69 ;  /* 0x0000001324457223 */ /* 0x002fe40000000045 */
[----:B------:R-:W-:-:S02]  /*1a40*/  FFMA R32, R19, R37, R18 ;  /* 0x0000002513207223 */ /* 0x000fc40000000012 */
[C---:B------:R-:W-:Y:S01]  /*1a50*/  FFMA R57, R8.reuse, R15, R12 ;  /* 0x0000000f08397223 */ /* 0x040fe2000000000c */
[----:B------:R-:W1:Y:S01]  /*1a60*/  LDS.64 R18, [R4.X4+0x480] ;  /* 0x0004800004127984 */ /* 0x000e620000004a00 */
[C---:B------:R-:W-:Y:S02]  /*1a70*/  FFMA R45, R8.reuse, R35, R60 ;  /* 0x00000023082d7223 */ /* 0x040fe4000000003c */
[C---:B------:R-:W-:Y:S02]  /*1a80*/  FFMA R71, R8.reuse, R39, R71 ;  /* 0x0000002708477223 */ /* 0x040fe40000000047 */
[C---:B------:R-:W-:Y:S02]  /*1a90*/  FFMA R59, R8.reuse, R43, R59 ;  /* 0x0000002b083b7223 */ /* 0x040fe4000000003b */
[----:B------:R-:W-:Y:S02]  /*1aa0*/  FFMA R49, R8, R11, R49 ;  /* 0x0000000b08317223 */ /* 0x000fe40000000031 */
[----:B------:R-:W-:-:S02]  /*1ab0*/  FFMA R52, R23, R9, R52 ;  /* 0x0000000917347223 */ /* 0x000fc40000000034 */
[----:B------:R-:W-:Y:S02]  /*1ac0*/  FFMA R65, R36, R23, R65 ;  /* 0x0000001724417223 */ /* 0x000fe40000000041 */
[----:B------:R-:W-:Y:S02]  /*1ad0*/  FFMA R58, R23, R37, R58 ;  /* 0x00000025173a7223 */ /* 0x000fe4000000003a */
[-C--:B------:R-:W-:Y:S01]  /*1ae0*/  FFMA R50, R15, R9.reuse, R50 ;  /* 0x000000090f327223 */ /* 0x080fe20000000032 */
[----:B------:R-:W3:Y:S01]  /*1af0*/  LDS.64 R22, [R4.X4+0x490] ;  /* 0x0004900004167984 */ /* 0x000ee20000004a00 */
[-C--:B------:R-:W-:Y:S02]  /*1b00*/  FFMA R54, R39, R9.reuse, R54 ;  /* 0x0000000927367223 */ /* 0x080fe40000000036 */
[-C--:B------:R-:W-:Y:S02]  /*1b10*/  FFMA R56, R43, R9.reuse, R56 ;  /* 0x000000092b387223 */ /* 0x080fe40000000038 */
[----:B------:R-:W-:-:S02]  /*1b20*/  FFMA R8, R47, R9, R40 ;  /* 0x000000092f087223 */ /* 0x000fc40000000028 */
[C---:B------:R-:W-:Y:S02]  /*1b30*/  FFMA R62, R11.reuse, R9, R62 ;  /* 0x000000090b3e7223 */ /* 0x040fe4000000003e */
[C---:B------:R-:W-:Y:S02]  /*1b40*/  FFMA R63, R36.reuse, R39, R61 ;  /* 0x00000027243f7223 */ /* 0x040fe4000000003d */
[----:B------:R-:W-:Y:S02]  /*1b50*/  FFMA R64, R11, R37, R10 ;  /* 0x000000250b407223 */ /* 0x000fe4000000000a */
[C---:B------:R-:W-:Y:S02]  /*1b60*/  FFMA R77, R36.reuse, R15, R77 ;  /* 0x0000000f244d7223 */ /* 0x040fe4000000004d */
[----:B------:R-:W-:Y:S02]  /*1b70*/  FFMA R40, R15, R37, R14 ;  /* 0x000000250f287223 */ /* 0x000fe4000000000e */
[----:B------:R-:W-:-:S02]  /*1b80*/  FFMA R9, R36, R43, R13 ;  /* 0x0000002b24097223 */ /* 0x000fc4000000000d */
[----:B------:R-:W-:Y:S01]  /*1b90*/  FFMA R61, R36, R47, R53 ;  /* 0x0000002f243d7223 */ /* 0x000fe20000000035 */
[----:B------:R-:W4:Y:S01]  /*1ba0*/  LDS.128 R12, [R5+0x10a0] ;  /* 0x0010a000050c7984 */ /* 0x000f220000000c00 */
[----:B0-----:R-:W-:Y:S02]  /*1bb0*/  FFMA R73, R16, R28, R73 ;  /* 0x0000001c10497223 */ /* 0x001fe40000000049 */
[C---:B------:R-:W-:Y:S02]  /*1bc0*/  FFMA R10, R28.reuse, R17, R38 ;  /* 0x000000111c0a7223 */ /* 0x040fe40000000026 */
[----:B------:R-:W-:Y:S02]  /*1bd0*/  FFMA R69, R28, R20, R69 ;  /* 0x000000141c457223 */ /* 0x000fe40000000045 */
[----:B------:R-:W-:Y:S02]  /*1be0*/  FFMA R55, R36, R35, R55 ;  /* 0x0000002324377223 */ /* 0x000fe40000000037 */
[----:B------:R-:W-:-:S02]  /*1bf0*/  FFMA R60, R35, R37, R34 ;  /* 0x00000025233c7223 */ /* 0x000fc40000000022 */
[----:B------:R-:W-:Y:S02]  /*1c00*/  FFMA R53, R36, R11, R33 ;  /* 0x0000000b24357223 */ /* 0x000fe40000000021 */
[----:B------:R-:W-:Y:S02]  /*1c10*/  FFMA R28, R28, R21, R32 ;  /* 0x000000151c1c7223 */ /* 0x000fe40000000020 */
[----:B------:R-:W0:Y:S01]  /*1c20*/  LDS.128 R32, [R5+0x20a0] ;  /* 0x0020a00005207984 */ /* 0x000e220000000c00 */
[-C--:B--2---:R-:W-:Y:S02]  /*1c30*/  FFMA R11, R16, R24.reuse, R57 ;  /* 0x00000018100b7223 */ /* 0x084fe40000000039 */
[----:B------:R-:W-:Y:S02]  /*1c40*/  FFMA R77, R20, R24, R77 ;  /* 0x00000018144d7223 */ /* 0x000fe4000000004d */
[C---:B------:R-:W-:Y:S02]  /*1c50*/  FFMA R50, R24.reuse, R17, R50 ;  /* 0x0000001118327223 */ /* 0x040fe40000000032 */
[----:B------:R-:W-:-:S02]  /*1c60*/  FFMA R40, R24, R21, R40 ;  /* 0x0000001518287223 */ /* 0x000fc40000000028 */
[----:B------:R-:W-:Y:S02]  /*1c70*/  FFMA R67, R39, R37, R48 ;  /* 0x0000002527437223 */ /* 0x000fe40000000030 */
[----:B-1----:R-:W-:Y:S02]  /*1c80*/  FFMA R73, R18, R29, R73 ;  /* 0x0000001d12497223 */ /* 0x002fe40000000049 */
[C---:B------:R-:W-:Y:S02]  /*1c90*/  FFMA R57, R29.reuse, R19, R10 ;  /* 0x000000131d397223 */ /* 0x040fe4000000000a */
[----:B---3--:R-:W-:Y:S02]  /*1ca0*/  FFMA R69, R22, R29, R69 ;  /* 0x0000001d16457223 */ /* 0x008fe40000000045 */
[----:B------:R-:W-:Y:S02]  /*1cb0*/  FFMA R75, R29, R23, R28 ;  /* 0x000000171d4b7223 */ /* 0x000fe4000000001c */
[----:B------:R-:W-:-:S02]  /*1cc0*/  FFMA R48, R43, R37, R42 ;  /* 0x000000252b307223 */ /* 0x000fc4000000002a */
[----:B------:R-:W-:Y:S02]  /*1cd0*/  FFMA R66, R47, R37, R46 ;  /* 0x000000252f427223 */ /* 0x000fe4000000002e */
[----:B------:R-:W-:Y:S01]  /*1ce0*/  FFMA R24, R18, R25, R11 ;  /* 0x0000001912187223 */ /* 0x000fe2000000000b */
[----:B------:R-:W1:Y:S01]  /*1cf0*/  LDS.128 R36, [R5+0x1120] ;  /* 0x0011200005247984 */ /* 0x000e620000000c00 */
[C---:B------:R-:W-:Y:S02]  /*1d00*/  FFMA R29, R25.reuse, R19, R50 ;  /* 0x00000013191d7223 */ /* 0x040fe40000000032 */
[----:B------:R-:W-:Y:S02]  /*1d10*/  FFMA R77, R22, R25, R77 ;  /* 0x00000019164d7223 */ /* 0x000fe4000000004d */
[----:B------:R-:W-:Y:S02]  /*1d20*/  FFMA R25, R25, R23, R40 ;  /* 0x0000001719197223 */ /* 0x000fe40000000028 */
[----:B----4-:R-:W-:-:S02]  /*1d30*/  FFMA R28, R16, R12, R41 ;  /* 0x0000000c101c7223 */ /* 0x010fc40000000029 */
[----:B------:R-:W-:Y:S01]  /*1d40*/  FFMA R65, R20, R12, R65 ;  /* 0x0000000c14417223 */ /* 0x000fe20000000041 */
[----:B------:R-:W2:Y:S01]  /*1d50*/  LDS.128 R40, [R5+0x2120] ;  /* 0x0021200005287984 */ /* 0x000ea20000000c00 */
[C---:B------:R-:W-:Y:S02]  /*1d60*/  FFMA R52, R12.reuse, R17, R52 ;  /* 0x000000110c347223 */ /* 0x040fe40000000034 */
[----:B------:R-:W-:Y:S02]  /*1d70*/  FFMA R58, R12, R21, R58 ;  /* 0x000000150c3a7223 */ /* 0x000fe4000000003a */
[----:B0-----:R-:W-:Y:S02]  /*1d80*/  FFMA R45, R16, R32, R45 ;  /* 0x00000020102d7223 */ /* 0x001fe4000000002d */
[----:B------:R-:W-:Y:S02]  /*1d90*/  FFMA R44, R32, R17, R44 ;  /* 0x00000011202c7223 */ /* 0x000fe4000000002c */
[----:B------:R-:W-:-:S02]  /*1da0*/  FFMA R12, R22, R13, R65 ;  /* 0x0000000d160c7223 */ /* 0x000fc40000000041 */
[C---:B------:R-:W-:Y:S02]  /*1db0*/  FFMA R65, R19.reuse, R13, R52 ;  /* 0x0000000d13417223 */ /* 0x040fe40000000034 */
[-C--:B------:R-:W-:Y:S02]  /*1dc0*/  FFMA R52, R18, R33.reuse, R45 ;  /* 0x0000002112347223 */ /* 0x080fe4000000002d */
[----:B------:R-:W-:Y:S02]  /*1dd0*/  FFMA R50, R19, R33, R44 ;  /* 0x0000002113327223 */ /* 0x000fe4000000002c */
[----:B------:R-:W0:Y:S01]  /*1de0*/  LDS.128 R44, [R5+0x11a0] ;  /* 0x0011a000052c7984 */ /* 0x000e220000000c00 */
[----:B-1----:R-:W-:Y:S02]  /*1df0*/  FFMA R71, R16, R36, R71 ;  /* 0x0000002410477223 */ /* 0x002fe40000000047 */
[----:B------:R-:W-:Y:S02]  /*1e00*/  FFMA R10, R36, R21, R67 ;  /* 0x00000015240a7223 */ /* 0x000fe40000000043 */
[----:B------:R-:W-:-:S02]  /*1e10*/  FFMA R67, R18, R37, R71 ;  /* 0x0000002512437223 */ /* 0x000fc40000000047 */
[-C--:B--2---:R-:W-:Y:S02]  /*1e20*/  FFMA R59, R16, R40.reuse, R59 ;  /* 0x00000028103b7223 */ /* 0x084fe4000000003b */
[----:B------:R-:W-:Y:S02]  /*1e30*/  FFMA R9, R20, R40, R9 ;  /* 0x0000002814097223 */ /* 0x000fe40000000009 */
[-C--:B------:R-:W-:Y:S02]  /*1e40*/  FFMA R71, R18, R41.reuse, R59 ;  /* 0x0000002912477223 */ /* 0x080fe4000000003b */
[----:B------:R-:W-:Y:S02]  /*1e50*/  FFMA R59, R22, R41, R9 ;  /* 0x00000029163b7223 */ /* 0x000fe40000000009 */
[----:B------:R-:W-:Y:S02]  /*1e60*/  FFMA R63, R20, R36, R63 ;  /* 0x00000024143f7223 */ /* 0x000fe4000000003f */
[----:B------:R-:W-:-:S02]  /*1e70*/  FFMA R54, R36, R17, R54 ;  /* 0x0000001124367223 */ /* 0x000fc40000000036 */
[-C--:B------:R-:W-:Y:S02]  /*1e80*/  FFMA R63, R22, R37.reuse, R63 ;  /* 0x00000025163f7223 */ /* 0x080fe4000000003f */
[----:B------:R-:W-:Y:S02]  /*1e90*/  FFMA R36, R19, R37, R54 ;  /* 0x0000002513247223 */ /* 0x000fe40000000036 */
[-C--:B0-----:R-:W-:Y:S02]  /*1ea0*/  FFMA R51, R16, R44.reuse, R51 ;  /* 0x0000002c10337223 */ /* 0x081fe40000000033 */
[----:B------:R-:W-:Y:S02]  /*1eb0*/  FFMA R9, R20, R44, R61 ;  /* 0x0000002c14097223 */ /* 0x000fe4000000003d */
[C---:B------:R-:W-:Y:S02]  /*1ec0*/  FFMA R8, R44.reuse, R17, R8 ;  /* 0x000000112c087223 */ /* 0x040fe40000000008 */
[----:B------:R-:W-:-:S02]  /*1ed0*/  FFMA R66, R44, R21, R66 ;  /* 0x000000152c427223 */ /* 0x000fc40000000042 */
[----:B------:R-:W-:Y:S02]  /*1ee0*/  FFMA R61, R18, R45, R51 ;  /* 0x0000002d123d7223 */ /* 0x000fe40000000033 */
[----:B------:R-:W-:Y:S02]  /*1ef0*/  FFMA R37, R23, R37, R10 ;  /* 0x0000002517257223 */ /* 0x000fe4000000000a */
[-C--:B------:R-:W-:Y:S02]  /*1f00*/  FFMA R51, R22, R45.reuse, R9 ;  /* 0x0000002d16337223 */ /* 0x080fe40000000009 */
[----:B------:R-:W-:Y:S02]  /*1f10*/  FFMA R44, R19, R45, R8 ;  /* 0x0000002d132c7223 */ /* 0x000fe40000000008 */
[----:B------:R-:W0:Y:S01]  /*1f20*/  LDS.128 R8, [R5+0x21a0] ;  /* 0x0021a00005087984 */ /* 0x000e220000000c00 */
[-C--:B------:R-:W-:Y:S02]  /*1f30*/  FFMA R28, R18, R13.reuse, R28 ;  /* 0x0000000d121c7223 */ /* 0x080fe4000000001c */
[----:B------:R-:W-:-:S02]  /*1f40*/  FFMA R13, R23, R13, R58 ;  /* 0x0000000d170d7223 */ /* 0x000fc4000000003a */
[----:B------:R-:W-:Y:S02]  /*1f50*/  FFMA R55, R20, R32, R55 ;  /* 0x0000002014377223 */ /* 0x000fe40000000037 */
[----:B------:R-:W-:Y:S02]  /*1f60*/  FFMA R58, R32, R21, R60 ;  /* 0x00000015203a7223 */ /* 0x000fe4000000003c */
[-C--:B------:R-:W-:Y:S02]  /*1f70*/  FFMA R55, R22, R33.reuse, R55 ;  /* 0x0000002116377223 */ /* 0x080fe40000000037 */
[----:B------:R-:W-:Y:S02]  /*1f80*/  FFMA R58, R23, R33, R58 ;  /* 0x00000021173a7223 */ /* 0x000fe4000000003a */
[----:B------:R-:W1:Y:S01]  /*1f90*/  LDS.64 R32, [R4.X4+0x500] ;  /* 0x0005000004207984 */ /* 0x000e620000004a00 */
[C---:B------:R-:W-:Y:S02]  /*1fa0*/  FFMA R56, R40.reuse, R17, R56 ;  /* 0x0000001128387223 */ /* 0x040fe40000000038 */
[----:B------:R-:W-:-:S02]  /*1fb0*/  FFMA R48, R40, R21, R48 ;  /* 0x0000001528307223 */ /* 0x000fc40000000030 */
[-C--:B------:R-:W-:Y:S02]  /*1fc0*/  FFMA R40, R19, R41.reuse, R56 ;  /* 0x0000002913287223 */ /* 0x080fe40000000038 */
[C---:B------:R-:W-:Y:S02]  /*1fd0*/  FFMA R41, R23.reuse, R41, R48 ;  /* 0x0000002917297223 */ /* 0x040fe40000000030 */
[----:B------:R-:W-:Y:S02]  /*1fe0*/  FFMA R45, R23, R45, R66 ;  /* 0x0000002d172d7223 */ /* 0x000fe40000000042 */
[-C--:B0-----:R-:W-:Y:S02]  /*1ff0*/  FFMA R49, R16, R8.reuse, R49 ;  /* 0x0000000810317223 */ /* 0x081fe40000000031 */
[----:B------:R-:W-:Y:S02]  /*2000*/  FFMA R60, R8, R17, R62 ;  /* 0x00000011083c7223 */ /* 0x000fe4000000003e */
[----:B------:R-:W-:Y:S01]  /*2010*/  FFMA R20, R20, R8, R53 ;  /* 0x0000000814147223 */ /* 0x000fe20000000035 */
[----:B------:R-:W0:Y:S01]  /*2020*/  LDS.64 R16, [R4.X4+0x510] ;  /* 0x0005100004107984 */ /* 0x000e220000004a00 */
[----:B------:R-:W-:-:S02]  /*2030*/  FFMA R64, R8, R21, R64 ;  /* 0x0000001508407223 */ /* 0x000fc40000000040 */
[-C--:B------:R-:W-:Y:S02]  /*2040*/  FFMA R53, R18, R9.reuse, R49 ;  /* 0x0000000912357223 */ /* 0x080fe40000000031 */
[-C--:B------:R-:W-:Y:S02]  /*2050*/  FFMA R60, R19, R9.reuse, R60 ;  /* 0x00000009133c7223 */ /* 0x080fe4000000003c */
[-C--:B------:R-:W-:Y:S02]  /*2060*/  FFMA R21, R22, R9.reuse, R20 ;  /* 0x0000000916157223 */ /* 0x080fe40000000014 */
[----:B------:R-:W-:Y:S02]  /*2070*/  FFMA R23, R23, R9, R64 ;  /* 0x0000000917177223 */ /* 0x000fe40000000040 */
[----:B------:R-:W2:Y:S01]  /*2080*/  LDS.64 R8, [R4.X4+0x580] ;  /* 0x0005800004087984 */ /* 0x000ea20000004a00 */
[C---:B-1----:R-:W-:Y:S02]  /*2090*/  FFMA R73, R32.reuse, R30, R73 ;  /* 0x0000001e20497223 */ /* 0x042fe40000000049 */
[----:B------:R-:W-:-:S02]  /*20a0*/  FFMA R18, R32, R26, R24 ;  /* 0x0000001a20127223 */ /* 0x000fc40000000018 */
[C---:B------:R-:W-:Y:S02]  /*20b0*/  FFMA R19, R32.reuse, R14, R28 ;  /* 0x0000000e20137223 */ /* 0x040fe4000000001c */
[C---:B------:R-:W-:Y:S02]  /*20c0*/  FFMA R52, R32.reuse, R34, R52 ;  /* 0x0000002220347223 */ /* 0x040fe40000000034 */
[C---:B------:R-:W-:Y:S02]  /*20d0*/  FFMA R67, R32.reuse, R38, R67 ;  /* 0x0000002620437223 */ /* 0x040fe40000000043 */
[C---:B------:R-:W-:Y:S02]  /*20e0*/  FFMA R71, R32.reuse, R42, R71 ;  /* 0x0000002a20477223 */ /* 0x040fe40000000047 */
[C---:B------:R-:W-:Y:S02]  /*20f0*/  FFMA R49, R32.reuse, R46, R61 ;  /* 0x0000002e20317223 */ /* 0x040fe4000000003d */
[----:B------:R-:W-:-:S02]  /*2100*/  FFMA R53, R32, R10, R53 ;  /* 0x0000000a20357223 */ /* 0x000fc40000000035 */
[-C--:B------:R-:W-:Y:S02]  /*2110*/  FFMA R48, R30, R33.reuse, R57 ;  /* 0x000000211e307223 */ /* 0x080fe40000000039 */
[-C--:B------:R-:W-:Y:S02]  /*2120*/  FFMA R54, R26, R33.reuse, R29 ;  /* 0x000000211a367223 */ /* 0x080fe4000000001d */
[-C--:B------:R-:W-:Y:S01]  /*2130*/  FFMA R56, R14, R33.reuse, R65 ;  /* 0x000000210e387223 */ /* 0x080fe20000000041 */
[----:B------:R-:W-:Y:S01]  /*2140*/  LDS.64 R28, [R4.X4+0x610] ;  /* 0x00061000041c7984 */ /* 0x000fe20000004a00 */
[-C--:B------:R-:W-:Y:S02]  /*2150*/  FFMA R50, R34, R33.reuse, R50 ;  /* 0x0000002122327223 */ /* 0x080fe40000000032 */
[-C--:B------:R-:W-:Y:S02]  /*2160*/  FFMA R36, R38, R33.reuse, R36 ;  /* 0x0000002126247223 */ /* 0x080fe40000000024 */
[----:B------:R-:W-:-:S02]  /*2170*/  FFMA R40, R42, R33, R40 ;  /* 0x000000212a287223 */ /* 0x000fc40000000028 */
[-C--:B------:R-:W-:Y:S02]  /*2180*/  FFMA R44, R46, R33.reuse, R44 ;  /* 0x000000212e2c7223 */ /* 0x080fe4000000002c */
[----:B------:R-:W-:Y:S02]  /*2190*/  FFMA R60, R10, R33, R60 ;  /* 0x000000210a3c7223 */ /* 0x000fe4000000003c */
[----:B------:R-:W1:Y:S01]  /*21a0*/  LDS.64 R32, [R4.X4+0x590] ;  /* 0x0005900004207984 */ /* 0x000e620000004a00 */
[----:B0-----:R-:W-:Y:S02]  /*21b0*/  FFMA R12, R16, R14, R12 ;  /* 0x0000000e100c7223 */ /* 0x001fe4000000000c */
[----:B------:R-:W-:Y:S02]  /*21c0*/  FFMA R14, R14, R17, R13 ;  /* 0x000000110e0e7223 */ /* 0x000fe4000000000d */
[C---:B------:R-:W-:Y:S02]  /*21d0*/  FFMA R51, R16.reuse, R46, R51 ;  /* 0x0000002e10337223 */ /* 0x040fe40000000033 */
[----:B------:R-:W-:-:S02]  /*21e0*/  FFMA R13, R16, R10, R21 ;  /* 0x0000000a100d7223 */ /* 0x000fc40000000015 */
[C---:B------:R-:W-:Y:S02]  /*21f0*/  FFMA R69, R16.reuse, R30, R69 ;  /* 0x0000001e10457223 */ /* 0x040fe40000000045 */
[C---:B------:R-:W-:Y:S02]  /*2200*/  FFMA R77, R16.reuse, R26, R77 ;  /* 0x0000001a104d7223 */ /* 0x040fe4000000004d */
[----:B------:R-:W-:Y:S02]  /*2210*/  FFMA R55, R16, R34, R55 ;  /* 0x0000002210377223 */ /* 0x000fe40000000037 */
[----:B------:R-:W-:Y:S02]  /*2220*/  FFMA R58, R34, R17, R58 ;  /* 0x00000011223a7223 */ /* 0x000fe4000000003a */
[C---:B------:R-:W-:Y:S02]  /*2230*/  FFMA R63, R16.reuse, R38, R63 ;  /* 0x00000026103f7223 */ /* 0x040fe4000000003f */
[----:B------:R-:W-:-:S02]  /*2240*/  FFMA R59, R16, R42, R59 ;  /* 0x0000002a103b7223 */ /* 0x000fc4000000003b */
[-C--:B------:R-:W-:Y:S02]  /*2250*/  FFMA R46, R46, R17.reuse, R45 ;  /* 0x000000112e2e7223 */ /* 0x080fe4000000002d */
[-C--:B------:R-:W-:Y:S02]  /*2260*/  FFMA R30, R30, R17.reuse, R75 ;  /* 0x000000111e1e7223 */ /* 0x080fe4000000004b */
[-C--:B------:R-:W-:Y:S02]  /*2270*/  FFMA R26, R26, R17.reuse, R25 ;  /* 0x000000111a1a7223 */ /* 0x080fe40000000019 */
[-C--:B------:R-:W-:Y:S01]  /*2280*/  FFMA R38, R38, R17.reuse, R37 ;  /* 0x0000001126267223 */ /* 0x080fe20000000025 */
[----:B------:R-:W-:Y:S01]  /*2290*/  LDS.64 R24, [R4.X4+0x600] ;  /* 0x0006000004187984 */ /* 0x000fe20000004a00 */
[-C--:B------:R-:W-:Y:S02]  /*22a0*/  FFMA R42, R42, R17.reuse, R41 ;  /* 0x000000112a2a7223 */ /* 0x080fe40000000029 */
[----:B------:R-:W-:-:S02]  /*22b0*/  FFMA R34, R10, R17, R23 ;  /* 0x000000110a227223 */ /* 0x000fc40000000017 */
[C---:B--2---:R-:W-:Y:S01]  /*22c0*/  FFMA R45, R8.reuse, R35, R52 ;  /* 0x00000023082d7223 */ /* 0x044fe20000000034 */
[----:B------:R-:W0:Y:S01]  /*22d0*/  LDS.128 R20, [R5+0x1030] ;  /* 0x0010300005147984 */ /* 0x000e220000000c00 */
[C---:B------:R-:W-:Y:S02]  /*22e0*/  FFMA R73, R8.reuse, R31, R73 ;  /* 0x0000001f08497223 */ /* 0x040fe40000000049 */
[C---:B------:R-:W-:Y:S02]  /*22f0*/  FFMA R37, R8.reuse, R27, R18 ;  /* 0x0000001b08257223 */ /* 0x040fe40000000012 */
[C---:B------:R-:W-:Y:S02]  /*2300*/  FFMA R41, R8.reuse, R15, R19 ;  /* 0x0000000f08297223 */ /* 0x040fe40000000013 */
[C---:B------:R-:W-:Y:S01]  /*2310*/  FFMA R67, R8.reuse, R39, R67 ;  /* 0x0000002708437223 */ /* 0x040fe20000000043 */
[----:B------:R-:W2:Y:S01]  /*2320*/  LDS.128 R16, [R5+0x2030] ;  /* 0x0020300005107984 */ /* 0x000ea20000000c00 */
        /* <DEDUP_REMOVED lines=11> */
[C---:B-1----:R-:W-:Y:S02]  /*23e0*/  FFMA R61, R32.reuse, R47, R51 ;  /* 0x0000002f203d7223 */ /* 0x042fe40000000033 */
[----:B------:R-:W-:-:S02]  /*23f0*/  FFMA R9, R32, R15, R12 ;  /* 0x0000000f20097223 */ /* 0x000fc4000000000c */
[----:B------:R-:W-:Y:S02]  /*2400*/  FFMA R40, R15, R33, R14 ;  /* 0x000000210f287223 */ /* 0x000fe4000000000e */
[C---:B------:R-:W-:Y:S02]  /*2410*/  FFMA R51, R32.reuse, R11, R13 ;  /* 0x0000000b20337223 */ /* 0x040fe4000000000d */
[----:B------:R-:W1:Y:S01]  /*2420*/  LDS.128 R12, [R5+0x10b0] ;  /* 0x0010b000050c7984 */ /* 0x000e620000000c00 */
[C---:B------:R-:W-:Y:S02]  /*2430*/  FFMA R69, R32.reuse, R31, R69 ;  /* 0x0000001f20457223 */ /* 0x040fe40000000045 */
[----:B------:R-:W-:Y:S02]  /*2440*/  FFMA R44, R31, R33, R30 ;  /* 0x000000211f2c7223 */ /* 0x000fe4000000001e */
[----:B------:R-:W-:Y:S01]  /*2450*/  FFMA R77, R32, R27, R77 ;  /* 0x0000001b204d7223 */ /* 0x000fe2000000004d */
[----:B------:R-:W-:Y:S01]  /*2460*/  LDS.64 R30, [R4.X4+0x690] ;  /* 0x00069000041e7984 */ /* 0x000fe20000004a00 */
[----:B------:R-:W-:-:S02]  /*2470*/  FFMA R36, R27, R33, R26 ;  /* 0x000000211b247223 */ /* 0x000fc4000000001a */
[C---:B------:R-:W-:Y:S01]  /*2480*/  FFMA R57, R32.reuse, R35, R55 ;  /* 0x0000002320397223 */ /* 0x040fe20000000037 */
[----:B------:R-:W3:Y:S01]  /*2490*/  LDS.64 R26, [R4.X4+0x680] ;  /* 0x00068000041a7984 */ /* 0x000ee20000004a00 */
[----:B------:R-:W-:Y:S02]  /*24a0*/  FFMA R58, R35, R33, R58 ;  /* 0x00000021233a7223 */ /* 0x000fe4000000003a */
[C---:B------:R-:W-:Y:S02]  /*24b0*/  FFMA R63, R32.reuse, R39, R63 ;  /* 0x00000027203f7223 */ /* 0x040fe4000000003f */
[----:B------:R-:W-:Y:S02]  /*24c0*/  FFMA R65, R39, R33, R38 ;  /* 0x0000002127417223 */ /* 0x000fe40000000026 */
[----:B------:R-:W-:Y:S02]  /*24d0*/  FFMA R59, R32, R43, R59 ;  /* 0x0000002b203b7223 */ /* 0x000fe4000000003b */
[----:B------:R-:W-:-:S02]  /*24e0*/  FFMA R55, R43, R33, R42 ;  /* 0x000000212b377223 */ /* 0x000fc4000000002a */
[-C--:B------:R-:W-:Y:S02]  /*24f0*/  FFMA R64, R47, R33.reuse, R46 ;  /* 0x000000212f407223 */ /* 0x080fe4000000002e */
[----:B------:R-:W-:Y:S02]  /*2500*/  FFMA R62, R11, R33, R34 ;  /* 0x000000210b3e7223 */ /* 0x000fe40000000022 */
[----:B------:R-:W4:Y:S01]  /*2510*/  LDS.128 R32, [R5+0x20b0] ;  /* 0x0020b00005207984 */ /* 0x000f220000000c00 */
[----:B0-----:R-:W-:Y:S02]  /*2520*/  FFMA R75, R24, R20, R73 ;  /* 0x00000014184b7223 */ /* 0x001fe40000000049 */
[C---:B------:R-:W-:Y:S02]  /*2530*/  FFMA R52, R20.reuse, R25, R52 ;  /* 0x0000001914347223 */ /* 0x040fe40000000034 */
[C---:B------:R-:W-:Y:S02]  /*2540*/  FFMA R73, R20.reuse, R28, R69 ;  /* 0x0000001c14497223 */ /* 0x040fe40000000045 */
[----:B------:R-:W-:-:S02]  /*2550*/  FFMA R44, R20, R29, R44 ;  /* 0x0000001d142c7223 */ /* 0x000fc4000000002c */
[----:B--2---:R-:W-:Y:S02]  /*2560*/  FFMA R54, R16, R25, R54 ;  /* 0x0000001910367223 */ /* 0x004fe40000000036 */
[-C--:B------:R-:W-:Y:S02]  /*2570*/  FFMA R20, R24, R16.reuse, R37 ;  /* 0x0000001018147223 */ /* 0x080fe40000000025 */
[----:B------:R-:W-:Y:S02]  /*2580*/  FFMA R11, R28, R16, R77 ;  /* 0x000000101c0b7223 */ /* 0x000fe4000000004d */
[----:B------:R-:W-:Y:S02]  /*2590*/  FFMA R42, R16, R29, R36 ;  /* 0x0000001d102a7223 */ /* 0x000fe40000000024 */
[-C--:B-1----:R-:W-:Y:S01]  /*25a0*/  FFMA R41, R24, R12.reuse, R41 ;  /* 0x0000000c18297223 */ /* 0x082fe20000000029 */
[----:B------:R-:W0:Y:S01]  /*25b0*/  LDS.128 R36, [R5+0x1130] ;  /* 0x0011300005247984 */ /* 0x000e220000000c00 */
[----:B------:R-:W-:-:S02]  /*25c0*/  FFMA R9, R28, R12, R9 ;  /* 0x0000000c1c097223 */ /* 0x000fc40000000009 */
[C---:B------:R-:W-:Y:S02]  /*25d0*/  FFMA R56, R12.reuse, R25, R56 ;  /* 0x000000190c387223 */ /* 0x040fe40000000038 */
[----:B------:R-:W-:Y:S02]  /*25e0*/  FFMA R40, R12, R29, R40 ;  /* 0x0000001d0c287223 */ /* 0x000fe40000000028 */
[----:B---3--:R-:W-:Y:S02]  /*25f0*/  FFMA R75, R26, R21, R75 ;  /* 0x000000151a4b7223 */ /* 0x008fe4000000004b */
[C---:B------:R-:W-:Y:S02]  /*2600*/  FFMA R69, R21.reuse, R27, R52 ;  /* 0x0000001b15457223 */ /* 0x040fe40000000034 */
[----:B------:R-:W-:Y:S02]  /*2610*/  FFMA R73, R30, R21, R73 ;  /* 0x000000151e497223 */ /* 0x000fe40000000049 */
[----:B------:R-:W-:-:S02]  /*2620*/  FFMA R77, R21, R31, R44 ;  /* 0x0000001f154d7223 */ /* 0x000fc4000000002c */
[----:B------:R-:W-:Y:S02]  /*2630*/  FFMA R21, R17, R27, R54 ;  /* 0x0000001b11157223 */ /* 0x000fe40000000036 */
[-C--:B------:R-:W-:Y:S02]  /*2640*/  FFMA R20, R26, R17.reuse, R20 ;  /* 0x000000111a147223 */ /* 0x080fe40000000014 */
[----:B------:R-:W-:Y:S02]  /*2650*/  FFMA R16, R30, R17, R11 ;  /* 0x000000111e107223 */ /* 0x000fe4000000000b */
[-C--:B------:R-:W-:Y:S02]  /*2660*/  FFMA R54, R26, R13.reuse, R41 ;  /* 0x0000000d1a367223 */ /* 0x080fe40000000029 */
[-C--:B------:R-:W-:Y:S02]  /*2670*/  FFMA R52, R30, R13.reuse, R9 ;  /* 0x0000000d1e347223 */ /* 0x080fe40000000009 */
[----:B------:R-:W-:-:S02]  /*2680*/  FFMA R12, R27, R13, R56 ;  /* 0x0000000d1b0c7223 */ /* 0x000fc40000000038 */
[----:B------:R-:W-:Y:S02]  /*2690*/  FFMA R17, R17, R31, R42 ;  /* 0x0000001f11117223 */ /* 0x000fe4000000002a */
[----:B------:R-:W-:Y:S02]  /*26a0*/  FFMA R13, R31, R13, R40 ;  /* 0x0000000d1f0d7223 */ /* 0x000fe40000000028 */
[-C--:B----4-:R-:W-:Y:S01]  /*26b0*/  FFMA R45, R24, R32.reuse, R45 ;  /* 0x00000020182d7223 */ /* 0x090fe2000000002d */
[----:B------:R-:W1:Y:S03]  /*26c0*/  LDS.128 R40, [R5+0x2130] ;  /* 0x0021300005287984 */ /* 0x000e660000000c00 */
[----:B------:R-:W-:Y:S02]  /*26d0*/  FFMA R56, R26, R33, R45 ;  /* 0x000000211a387223 */ /* 0x000fe4000000002d */
[----:B------:R-:W2:Y:S01]  /*26e0*/  LDS.128 R44, [R5+0x11b0] ;  /* 0x0011b000052c7984 */ /* 0x000ea20000000c00 */
[----:B------:R-:W-:-:S02]  /*26f0*/  FFMA R57, R28, R32, R57 ;  /* 0x000000201c397223 */ /* 0x000fc40000000039 */
[C---:B------:R-:W-:Y:S02]  /*2700*/  FFMA R50, R32.reuse, R25, R50 ;  /* 0x0000001920327223 */ /* 0x040fe40000000032 */
[----:B------:R-:W-:Y:S02]  /*2710*/  FFMA R58, R32, R29, R58 ;  /* 0x0000001d203a7223 */ /* 0x000fe4000000003a */
[-C--:B0-----:R-:W-:Y:S02]  /*2720*/  FFMA R67, R24, R36.reuse, R67 ;  /* 0x0000002418437223 */ /* 0x081fe40000000043 */
[----:B------:R-:W-:Y:S02]  /*2730*/  FFMA R63, R28, R36, R63 ;  /* 0x000000241c3f7223 */ /* 0x000fe4000000003f */
[C---:B------:R-:W-:Y:S02]  /*2740*/  FFMA R48, R36.reuse, R25, R48 ;  /* 0x0000001924307223 */ /* 0x040fe40000000030 */
[----:B------:R-:W-:-:S02]  /*2750*/  FFMA R32, R36, R29, R65 ;  /* 0x0000001d24207223 */ /* 0x000fc40000000041 */
[-C--:B------:R-:W-:Y:S02]  /*2760*/  FFMA R65, R26, R37.reuse, R67 ;  /* 0x000000251a417223 */ /* 0x080fe40000000043 */
[-C--:B------:R-:W-:Y:S02]  /*2770*/  FFMA R63, R30, R37.reuse, R63 ;  /* 0x000000251e3f7223 */ /* 0x080fe4000000003f */
[-C--:B------:R-:W-:Y:S02]  /*2780*/  FFMA R36, R27, R37.reuse, R48 ;  /* 0x000000251b247223 */ /* 0x080fe40000000030 */
[----:B------:R-:W-:Y:S02]  /*2790*/  FFMA R37, R31, R37, R32 ;  /* 0x000000251f257223 */ /* 0x000fe40000000020 */
[----:B-1----:R-:W-:Y:S02]  /*27a0*/  FFMA R8, R40, R25, R8 ;  /* 0x0000001928087223 */ /* 0x002fe40000000008 */
[----:B------:R-:W-:-:S02]  /*27b0*/  FFMA R71, R24, R40, R71 ;  /* 0x0000002818477223 */ /* 0x000fc40000000047 */
[----:B------:R-:W-:Y:S02]  /*27c0*/  FFMA R9, R28, R40, R59 ;  /* 0x000000281c097223 */ /* 0x000fe4000000003b */
[----:B------:R-:W-:Y:S02]  /*27d0*/  FFMA R32, R40, R29, R55 ;  /* 0x0000001d28207223 */ /* 0x000fe40000000037 */
[----:B------:R-:W-:Y:S02]  /*27e0*/  FFMA R40, R27, R41, R8 ;  /* 0x000000291b287223 */ /* 0x000fe40000000008 */
[-C--:B--2---:R-:W-:Y:S02]  /*27f0*/  FFMA R49, R24, R44.reuse, R49 ;  /* 0x0000002c18317223 */ /* 0x084fe40000000031 */
[----:B------:R-:W-:Y:S02]  /*2800*/  FFMA R8, R28, R44, R61 ;  /* 0x0000002c1c087223 */ /* 0x000fe4000000003d */
[----:B------:R-:W-:-:S02]  /*2810*/  FFMA R10, R44, R25, R10 ;  /* 0x000000192c0a7223 */ /* 0x000fc4000000000a */
[----:B------:R-:W-:Y:S02]  /*2820*/  FFMA R64, R44, R29, R64 ;  /* 0x0000001d2c407223 */ /* 0x000fe40000000040 */
[----:B------:R-:W-:Y:S02]  /*2830*/  FFMA R61, R26, R45, R49 ;  /* 0x0000002d1a3d7223 */ /* 0x000fe40000000031 */
[C---:B------:R-:W-:Y:S02]  /*2840*/  FFMA R55, R30.reuse, R41, R9 ;  /* 0x000000291e377223 */ /* 0x040fe40000000009 */
[-C--:B------:R-:W-:Y:S02]  /*2850*/  FFMA R49, R30, R45.reuse, R8 ;  /* 0x0000002d1e317223 */ /* 0x080fe40000000008 */
[----:B------:R-:W-:Y:S02]  /*2860*/  FFMA R44, R27, R45, R10 ;  /* 0x0000002d1b2c7223 */ /* 0x000fe4000000000a */
[----:B------:R-:W0:Y:S01]  /*2870*/  LDS.128 R8, [R5+0x21b0] ;  /* 0x0021b00005087984 */ /* 0x000e220000000c00 */
[----:B------:R-:W-:-:S02]  /*2880*/  FFMA R59, R26, R41, R71 ;  /* 0x000000291a3b7223 */ /* 0x000fc40000000047 */
[-C--:B------:R-:W-:Y:S02]  /*2890*/  FFMA R57, R30, R33.reuse, R57 ;  /* 0x000000211e397223 */ /* 0x080fe40000000039 */
[-C--:B------:R-:W-:Y:S02]  /*28a0*/  FFMA R50, R27, R33.reuse, R50 ;  /* 0x000000211b327223 */ /* 0x080fe40000000032 */
[C---:B------:R-:W-:Y:S02]  /*28b0*/  FFMA R58, R31.reuse, R33, R58 ;  /* 0x000000211f3a7223 */ /* 0x040fe4000000003a */
[C---:B------:R-:W-:Y:S02]  /*28c0*/  FFMA R41, R31.reuse, R41, R32 ;  /* 0x000000291f297223 */ /* 0x040fe40000000020 */
[----:B------:R-:W1:Y:S01]  /*28d0*/  LDS.64 R32, [R4.X4+0x700] ;  /* 0x0007000004207984 */ /* 0x000e620000004a00 */
[----:B------:R-:W-:Y:S02]  /*28e0*/  FFMA R45, R31, R45, R64 ;  /* 0x0000002d1f2d7223 */ /* 0x000fe40000000040 */
[----:B0-----:R-:W-:-:S02]  /*28f0*/  FFMA R53, R24, R8, R53 ;  /* 0x0000000818357223 */ /* 0x001fc40000000035 */
[----:B------:R-:W-:Y:S02]  /*2900*/  FFMA R60, R8, R25, R60 ;  /* 0x00000019083c7223 */ /* 0x000fe4000000003c */
[----:B------:R-:W0:Y:S01]  /*2910*/  LDS.64 R24, [R4.X4+0x710] ;  /* 0x0007100004187984 */ /* 0x000e220000004a00 */
[----:B------:R-:W-:Y:S02]  /*2920*/  FFMA R28, R28, R8, R51 ;  /* 0x000000081c1c7223 */ /* 0x000fe40000000033 */
[----:B------:R-:W-:Y:S02]  /*2930*/  FFMA R8, R8, R29, R62 ;  /* 0x0000001d08087223 */ /* 0x000fe4000000003e */
[-C--:B------:R-:W-:Y:S02]  /*2940*/  FFMA R51, R26, R9.reuse, R53 ;  /* 0x000000091a337223 */ /* 0x080fe40000000035 */
[-C--:B------:R-:W-:Y:S02]  /*2950*/  FFMA R29, R30, R9.reuse, R28 ;  /* 0x000000091e1d7223 */ /* 0x080fe4000000001c */
[----:B------:R-:W-:-:S02]  /*2960*/  FFMA R62, R27, R9, R60 ;  /* 0x000000091b3e7223 */ /* 0x000fc4000000003c */
[----:B------:R-:W-:Y:S02]  /*2970*/  FFMA R31, R31, R9, R8 ;  /* 0x000000091f1f7223 */ /* 0x000fe40000000008 */
[----:B------:R-:W2:Y:S01]  /*2980*/  LDS.64 R8, [R4.X4+0x780] ;  /* 0x0007800004087984 */ /* 0x000ea20000004a00 */
[----:B-1----:R-:W-:Y:S02]  /*2990*/  FFMA R26, R32, R18, R20 ;  /* 0x00000012201a7223 */ /* 0x002fe40000000014 */
[----:B------:R-:W-:Y:S02]  /*29a0*/  FFMA R60, R18, R33, R21 ;  /* 0x00000021123c7223 */ /* 0x000fe40000000015 */
[C---:B------:R-:W-:Y:S01]  /*29b0*/  FFMA R75, R32.reuse, R22, R75 ;  /* 0x00000016204b7223 */ /* 0x040fe2000000004b */
[----:B------:R-:W1:Y:S01]  /*29c0*/  LDS.64 R20, [R4.X4+0x790] ;  /* 0x0007900004147984 */ /* 0x000e620000004a00 */
[C---:B------:R-:W-:Y:S02]  /*29d0*/  FFMA R54, R32.reuse, R14, R54 ;  /* 0x0000000e20367223 */ /* 0x040fe40000000036 */
[----:B------:R-:W-:-:S02]  /*29e0*/  FFMA R56, R32, R34, R56 ;  /* 0x0000002220387223 */ /* 0x000fc40000000038 */
[C---:B------:R-:W-:Y:S02]  /*29f0*/  FFMA R65, R32.reuse, R38, R65 ;  /* 0x0000002620417223 */ /* 0x040fe40000000041 */
[C---:B------:R-:W-:Y:S02]  /*2a00*/  FFMA R59, R32.reuse, R42, R59 ;  /* 0x0000002a203b7223 */ /* 0x040fe4000000003b */
[C---:B------:R-:W-:Y:S02]  /*2a10*/  FFMA R27, R32.reuse, R46, R61 ;  /* 0x0000002e201b7223 */ /* 0x040fe4000000003d */
[----:B------:R-:W-:Y:S02]  /*2a20*/  FFMA R51, R32, R10, R51 ;  /* 0x0000000a20337223 */ /* 0x000fe40000000033 */
[-C--:B------:R-:W-:Y:S02]  /*2a30*/  FFMA R12, R14, R33.reuse, R12 ;  /* 0x000000210e0c7223 */ /* 0x080fe4000000000c */
[----:B------:R-:W-:-:S02]  /*2a40*/  FFMA R32, R22, R33, R69 ;  /* 0x0000002116207223 */ /* 0x000fc40000000045 */
[-C--:B------:R-:W-:Y:S02]  /*2a50*/  FFMA R50, R34, R33.reuse, R50 ;  /* 0x0000002122327223 */ /* 0x080fe40000000032 */
[-C--:B------:R-:W-:Y:S02]  /*2a60*/  FFMA R36, R38, R33.reuse, R36 ;  /* 0x0000002126247223 */ /* 0x080fe40000000024 */
[----:B0-----:R-:W-:Y:S02]  /*2a70*/  FFMA R52, R24, R14, R52 ;  /* 0x0000000e18347223 */ /* 0x001fe40000000034 */
[-C--:B------:R-:W-:Y:S02]  /*2a80*/  FFMA R40, R42, R33.reuse, R40 ;  /* 0x000000212a287223 */ /* 0x080fe40000000028 */
[-C--:B------:R-:W-:Y:S02]  /*2a90*/  FFMA R44, R46, R33.reuse, R44 ;  /* 0x000000212e2c7223 */ /* 0x080fe4000000002c */
[----:B------:R-:W-:-:S02]  /*2aa0*/  FFMA R62, R10, R33, R62 ;  /* 0x000000210a3e7223 */ /* 0x000fc4000000003e */
[-C--:B------:R-:W-:Y:S02]  /*2ab0*/  FFMA R14, R14, R25.reuse, R13 ;  /* 0x000000190e0e7223 */ /* 0x080fe4000000000d */
[C---:B------:R-:W-:Y:S02]  /*2ac0*/  FFMA R33, R24.reuse, R18, R16 ;  /* 0x0000001218217223 */ /* 0x040fe40000000010 */
[----:B------:R-:W-:Y:S02]  /*2ad0*/  FFMA R57, R24, R34, R57 ;  /* 0x0000002218397223 */ /* 0x000fe40000000039 */
[-C--:B------:R-:W-:Y:S02]  /*2ae0*/  FFMA R58, R34, R25.reuse, R58 ;  /* 0x00000019223a7223 */ /* 0x080fe4000000003a */
[----:B------:R-:W-:Y:S02]  /*2af0*/  FFMA R13, R24, R46, R49 ;  /* 0x0000002e180d7223 */ /* 0x000fe40000000031 */
[-C--:B------:R-:W-:Y:S01]  /*2b00*/  FFMA R64, R46, R25.reuse, R45 ;  /* 0x000000192e407223 */ /* 0x080fe2000000002d */
[----:B------:R-:W-:Y:S01]  /*2b10*/  LDS.64 R48, [R4.X4+0x810] ;  /* 0x0008100004307984 */ /* 0x000fe20000004a00 */
[----:B------:R-:W-:-:S02]  /*2b20*/  FFMA R18, R18, R25, R17 ;  /* 0x0000001912127223 */ /* 0x000fc40000000011 */
[----:B------:R-:W-:Y:S01]  /*2b30*/  FFMA R34, R24, R10, R29 ;  /* 0x0000000a18227223 */ /* 0x000fe2000000001d */
[----:B------:R-:W-:Y:S01]  /*2b40*/  LDS.64 R16, [R4.X4+0x800] ;  /* 0x0008000004107984 */ /* 0x000fe20000004a00 */
[----:B------:R-:W-:-:S03]  /*2b50*/  FFMA R46, R10, R25, R31 ;  /* 0x000000190a2e7223 */ /* 0x000fc6000000001f */
[----:B------:R-:W0:Y:S01]  /*2b60*/  LDS.128 R28, [R5+0x1040] ;  /* 0x00104000051c7984 */ /* 0x000e220000000c00 */
[C---:B------:R-:W-:Y:S02]  /*2b70*/  FFMA R73, R24.reuse, R22, R73 ;  /* 0x0000001618497223 */ /* 0x040fe40000000049 */
[C---:B------:R-:W-:Y:S02]  /*2b80*/  FFMA R63, R24.reuse, R38, R63 ;  /* 0x00000026183f7223 */ /* 0x040fe4000000003f */
[----:B------:R-:W-:Y:S02]  /*2b90*/  FFMA R55, R24, R42, R55 ;  /* 0x0000002a18377223 */ /* 0x000fe40000000037 */
[-C--:B------:R-:W-:Y:S02]  /*2ba0*/  FFMA R22, R22, R25.reuse, R77 ;  /* 0x0000001916167223 */ /* 0x080fe4000000004d */
[-C--:B------:R-:W-:Y:S02]  /*2bb0*/  FFMA R38, R38, R25.reuse, R37 ;  /* 0x0000001926267223 */ /* 0x080fe40000000025 */
[----:B------:R-:W-:-:S02]  /*2bc0*/  FFMA R42, R42, R25, R41 ;  /* 0x000000192a2a7223 */ /* 0x000fc40000000029 */
[C---:B--2---:R-:W-:Y:S02]  /*2bd0*/  FFMA R53, R8.reuse, R19, R26 ;  /* 0x0000001308357223 */ /* 0x044fe4000000001a */
[C---:B------:R-:W-:Y:S02]  /*2be0*/  FFMA R45, R8.reuse, R47, R27 ;  /* 0x0000002f082d7223 */ /* 0x040fe4000000001b */
[----:B------:R-:W2:Y:S01]  /*2bf0*/  LDS.128 R24, [R5+0x2040] ;  /* 0x0020400005187984 */ /* 0x000ea20000000c00 */
[----:B------:R-:W-:Y:S02]  /*2c00*/  FFMA R75, R8, R23, R75 ;  /* 0x00000017084b7223 */ /* 0x000fe4000000004b */
[C---:B------:R-:W-:Y:S02]  /*2c10*/  FFMA R32, R23.reuse, R9, R32 ;  /* 0x0000000917207223 */ /* 0x040fe40000000020 */
[----:B-1----:R-:W-:Y:S02]  /*2c20*/  FFMA R73, R20, R23, R73 ;  /* 0x0000001714497223 */ /* 0x002fe40000000049 */
[----:B------:R-:W-:-:S02]  /*2c30*/  FFMA R22, R23, R21, R22 ;  /* 0x0000001517167223 */ /* 0x000fc40000000016 */
[-C--:B------:R-:W-:Y:S02]  /*2c40*/  FFMA R37, R8, R15.reuse, R54 ;  /* 0x0000000f08257223 */ /* 0x080fe40000000036 */
[----:B------:R-:W-:Y:S02]  /*2c50*/  FFMA R61, R20, R15, R52 ;  /* 0x0000000f143d7223 */ /* 0x000fe40000000034 */
[C---:B------:R-:W-:Y:S02]  /*2c60*/  FFMA R41, R8.reuse, R35, R56 ;  /* 0x0000002308297223 */ /* 0x040fe40000000038 */
[C---:B------:R-:W-:Y:S02]  /*2c70*/  FFMA R65, R8.reuse, R39, R65 ;  /* 0x0000002708417223 */ /* 0x040fe40000000041 */
[C---:B------:R-:W-:Y:S02]  /*2c80*/  FFMA R59, R8.reuse, R43, R59 ;  /* 0x0000002b083b7223 */ /* 0x040fe4000000003b */
[----:B------:R-:W-:-:S02]  /*2c90*/  FFMA R51, R8, R11, R51 ;  /* 0x0000000b08337223 */ /* 0x000fc40000000033 */
[-C--:B------:R-:W-:Y:S02]  /*2ca0*/  FFMA R60, R19, R9.reuse, R60 ;  /* 0x00000009133c7223 */ /* 0x080fe4000000003c */
[-C--:B------:R-:W-:Y:S02]  /*2cb0*/  FFMA R54, R15, R9.reuse, R12 ;  /* 0x000000090f367223 */ /* 0x080fe4000000000c */
[-C--:B------:R-:W-:Y:S02]  /*2cc0*/  FFMA R50, R35, R9.reuse, R50 ;  /* 0x0000000923327223 */ /* 0x080fe40000000032 */
[-C--:B------:R-:W-:Y:S02]  /*2cd0*/  FFMA R36, R39, R9.reuse, R36 ;  /* 0x0000000927247223 */ /* 0x080fe40000000024 */
[-C--:B------:R-:W-:Y:S02]  /*2ce0*/  FFMA R10, R43, R9.reuse, R40 ;  /* 0x000000092b0a7223 */ /* 0x080fe40000000028 */
[----:B------:R-:W-:-:S02]  /*2cf0*/  FFMA R44, R47, R9, R44 ;  /* 0x000000092f2c7223 */ /* 0x000fc4000000002c */
[----:B------:R-:W-:Y:S02]  /*2d00*/  FFMA R62, R11, R9, R62 ;  /* 0x000000090b3e7223 */ /* 0x000fe4000000003e */
[C---:B------:R-:W-:Y:S01]  /*2d10*/  FFMA R67, R20.reuse, R35, R57 ;  /* 0x0000002314437223 */ /* 0x040fe20000000039 */
[----:B------:R-:W1:Y:S01]  /*2d20*/  LDS.64 R8, [R4.X4+0x880] ;  /* 0x0008800004087984 */ /* 0x000e620000004a00 */
[C---:B------:R-:W-:Y:S02]  /*2d30*/  FFMA R69, R20.reuse, R39, R63 ;  /* 0x0000002714457223 */ /* 0x040fe4000000003f */
[----:B------:R-:W-:Y:S02]  /*2d40*/  FFMA R52, R43, R21, R42 ;  /* 0x000000152b347223 */ /* 0x000fe4000000002a */
[----:B------:R-:W-:Y:S02]  /*2d50*/  FFMA R33, R20, R19, R33 ;  /* 0x0000001314217223 */ /* 0x000fe40000000021 */
[----:B------:R-:W-:-:S02]  /*2d60*/  FFMA R56, R19, R21, R18 ;  /* 0x0000001513387223 */ /* 0x000fc40000000012 */
[----:B------:R-:W-:Y:S01]  /*2d70*/  FFMA R40, R15, R21, R14 ;  /* 0x000000150f287223 */ /* 0x000fe2000000000e */
[----:B------:R-:W3:Y:S01]  /*2d80*/  LDS.64 R18, [R4.X4+0x890] ;  /* 0x0008900004127984 */ /* 0x000ee20000004a00 */
[C---:B------:R-:W-:Y:S02]  /*2d90*/  FFMA R63, R20.reuse, R47, R13 ;  /* 0x0000002f143f7223 */ /* 0x040fe4000000000d */
[----:B------:R-:W-:Y:S01]  /*2da0*/  FFMA R57, R20, R11, R34 ;  /* 0x0000000b14397223 */ /* 0x000fe20000000022 */
[----:B------:R-:W4:Y:S01]  /*2db0*/  LDS.128 R12, [R5+0x10c0] ;  /* 0x0010c000050c7984 */ /* 0x000f220000000c00 */
[----:B0-----:R-:W-:Y:S02]  /*2dc0*/  FFMA R75, R16, R28, R75 ;  /* 0x0000001c104b7223 */ /* 0x001fe4000000004b */
[C---:B------:R-:W-:Y:S02]  /*2dd0*/  FFMA R42, R28.reuse, R17, R32 ;  /* 0x000000111c2a7223 */ /* 0x040fe40000000020 */
[----:B------:R-:W-:-:S02]  /*2de0*/  FFMA R71, R28, R48, R73 ;  /* 0x000000301c477223 */ /* 0x000fc40000000049 */
[-C--:B------:R-:W-:Y:S02]  /*2df0*/  FFMA R58, R35, R21.reuse, R58 ;  /* 0x00000015233a7223 */ /* 0x080fe4000000003a */
[----:B------:R-:W-:Y:S02]  /*2e00*/  FFMA R38, R39, R21, R38 ;  /* 0x0000001527267223 */ /* 0x000fe40000000026 */
[----:B------:R-:W-:Y:S02]  /*2e10*/  FFMA R55, R20, R43, R55 ;  /* 0x0000002b14377223 */ /* 0x000fe40000000037 */
[-C--:B------:R-:W-:Y:S02]  /*2e20*/  FFMA R64, R47, R21.reuse, R64 ;  /* 0x000000152f407223 */ /* 0x080fe40000000040 */
[----:B------:R-:W-:Y:S02]  /*2e30*/  FFMA R11, R11, R21, R46 ;  /* 0x000000150b0b7223 */ /* 0x000fe4000000002e */
[----:B------:R-:W-:-:S02]  /*2e40*/  FFMA R28, R28, R49, R22 ;  /* 0x000000311c1c7223 */ /* 0x000fc40000000016 */
[----:B------:R-:W0:Y:S01]  /*2e50*/  LDS.128 R20, [R5+0x20c0] ;  /* 0x0020c00005147984 */ /* 0x000e220000000c00 */
[----:B--2---:R-:W-:-:S03]  /*2e60*/  FFMA R77, R48, R24, R33 ;  /* 0x00000018304d7223 */ /* 0x004fc60000000021 */
[----:B------:R-:W2:Y:S01]  /*2e70*/  LDS.128 R32, [R5+0x1140] ;  /* 0x0011400005207984 */ /* 0x000ea20000000c00 */
[----:B------:R-:W-:Y:S02]  /*2e80*/  FFMA R39, R16, R24, R53 ;  /* 0x0000001810277223 */ /* 0x000fe40000000035 */
[C---:B------:R-:W-:Y:S02]  /*2e90*/  FFMA R60, R24.reuse, R17, R60 ;  /* 0x00000011183c7223 */ /* 0x040fe4000000003c */
[----:B------:R-:W-:Y:S02]  /*2ea0*/  FFMA R56, R24, R49, R56 ;  /* 0x0000003118387223 */ /* 0x000fe40000000038 */
[C---:B-1----:R-:W-:Y:S02]  /*2eb0*/  FFMA R73, R8.reuse, R29, R75 ;  /* 0x0000001d08497223 */ /* 0x042fe4000000004b */
[----:B------:R-:W-:Y:S02]  /*2ec0*/  FFMA R53, R29, R9, R42 ;  /* 0x000000091d357223 */ /* 0x000fe4000000002a */
[----:B------:R-:W-:-:S02]  /*2ed0*/  FFMA R24, R8, R25, R39 ;  /* 0x0000001908187223 */ /* 0x000fc40000000027 */
[----:B---3--:R-:W-:Y:S02]  /*2ee0*/  FFMA R75, R29, R19, R28 ;  /* 0x000000131d4b7223 */ /* 0x008fe4000000001c */
[----:B------:R-:W-:Y:S02]  /*2ef0*/  FFMA R71, R18, R29, R71 ;  /* 0x0000001d12477223 */ /* 0x000fe40000000047 */
[-C--:B----4-:R-:W-:Y:S02]  /*2f00*/  FFMA R61, R48, R12.reuse, R61 ;  /* 0x0000000c303d7223 */ /* 0x090fe4000000003d */
[----:B------:R-:W-:Y:S02]  /*2f10*/  FFMA R28, R16, R12, R37 ;  /* 0x0000000c101c7223 */ /* 0x000fe40000000025 */
[C---:B------:R-:W-:Y:S02]  /*2f20*/  FFMA R54, R12.reuse, R17, R54 ;  /* 0x000000110c367223 */ /* 0x040fe40000000036 */
[----:B------:R-:W-:-:S02]  /*2f30*/  FFMA R40, R12, R49, R40 ;  /* 0x000000310c287223 */ /* 0x000fc40000000028 */
[C---:B------:R-:W-:Y:S02]  /*2f40*/  FFMA R29, R25.reuse, R9, R60 ;  /* 0x00000009191d7223 */ /* 0x040fe4000000003c */
[C---:B------:R-:W-:Y:S02]  /*2f50*/  FFMA R77, R18.reuse, R25, R77 ;  /* 0x00000019124d7223 */ /* 0x040fe4000000004d */
[----:B------:R-:W-:Y:S02]  /*2f60*/  FFMA R25, R25, R19, R56 ;  /* 0x0000001319197223 */ /* 0x000fe40000000038 */
[----:B------:R-:W-:Y:S02]  /*2f70*/  FFMA R12, R18, R13, R61 ;  /* 0x0000000d120c7223 */ /* 0x000fe4000000003d */
[----:B0-----:R-:W-:Y:S02]  /*2f80*/  FFMA R41, R16, R20, R41 ;  /* 0x0000001410297223 */ /* 0x001fe40000000029 */
[----:B------:R-:W-:-:S02]  /*2f90*/  FFMA R56, R20, R49, R58 ;  /* 0x0000003114387223 */ /* 0x000fc4000000003a */
[-C--:B------:R-:W-:Y:S02]  /*2fa0*/  FFMA R28, R8, R13.reuse, R28 ;  /* 0x0000000d081c7223 */ /* 0x080fe4000000001c */
[----:B------:R-:W-:Y:S02]  /*2fb0*/  FFMA R61, R9, R13, R54 ;  /* 0x0000000d093d7223 */ /* 0x000fe40000000036 */
[C---:B--2---:R-:W-:Y:S02]  /*2fc0*/  FFMA R58, R32.reuse, R17, R36 ;  /* 0x00000011203a7223 */ /* 0x044fe40000000024 */
[----:B------:R-:W-:Y:S02]  /*2fd0*/  FFMA R60, R32, R49, R38 ;  /* 0x00000031203c7223 */ /* 0x000fe40000000026 */
[----:B------:R-:W-:Y:S01]  /*2fe0*/  FFMA R13, R19, R13, R40 ;  /* 0x0000000d130d7223 */ /* 0x000fe20000000028 */
[----:B------:R-:W0:Y:S01]  /*2ff0*/  LDS.128 R36, [R5+0x2140] ;  /* 0x0021400005247984 */ /* 0x000e220000000c00 */
[----:B------:R-:W-:-:S03]  /*3000*/  FFMA R54, R8, R21, R41 ;  /* 0x0000001508367223 */ /* 0x000fc60000000029 */
[----:B------:R-:W1:Y:S01]  /*3010*/  LDS.128 R40, [R5+0x11c0] ;  /* 0x0011c00005287984 */ /* 0x000e620000000c00 */
[----:B------:R-:W-:Y:S02]  /*3020*/  FFMA R67, R48, R20, R67 ;  /* 0x0000001430437223 */ /* 0x000fe40000000043 */
[----:B------:R-:W-:Y:S02]  /*3030*/  FFMA R50, R20, R17, R50 ;  /* 0x0000001114327223 */ /* 0x000fe40000000032 */
[-C--:B------:R-:W-:Y:S02]  /*3040*/  FFMA R65, R16, R32.reuse, R65 ;  /* 0x0000002010417223 */ /* 0x080fe40000000041 */
[----:B------:R-:W-:Y:S02]  /*3050*/  FFMA R20, R48, R32, R69 ;  /* 0x0000002030147223 */ /* 0x000fe40000000045 */
[----:B------:R-:W-:Y:S02]  /*3060*/  FFMA R69, R8, R33, R65 ;  /* 0x0000002108457223 */ /* 0x000fe40000000041 */
[----:B------:R-:W-:-:S02]  /*3070*/  FFMA R67, R18, R21, R67 ;  /* 0x0000001512437223 */ /* 0x000fc40000000043 */
[-C--:B------:R-:W-:Y:S02]  /*3080*/  FFMA R50, R9, R21.reuse, R50 ;  /* 0x0000001509327223 */ /* 0x080fe40000000032 */
[----:B------:R-:W-:Y:S02]  /*3090*/  FFMA R56, R19, R21, R56 ;  /* 0x0000001513387223 */ /* 0x000fe40000000038 */
[----:B------:R-:W-:Y:S02]  /*30a0*/  FFMA R65, R18, R33, R20 ;  /* 0x0000002112417223 */ /* 0x000fe40000000014 */
[----:B------:R-:W-:Y:S01]  /*30b0*/  LDS.64 R20, [R4.X4+0x900] ;  /* 0x0009000004147984 */ /* 0x000fe20000004a00 */
[-C--:B0-----:R-:W-:Y:S02]  /*30c0*/  FFMA R59, R16, R36.reuse, R59 ;  /* 0x00000024103b7223 */ /* 0x081fe4000000003b */
[----:B------:R-:W-:Y:S02]  /*30d0*/  FFMA R55, R48, R36, R55 ;  /* 0x0000002430377223 */ /* 0x000fe40000000037 */
[----:B------:R-:W-:-:S02]  /*30e0*/  FFMA R10, R36, R17, R10 ;  /* 0x00000011240a7223 */ /* 0x000fc4000000000a */
[----:B------:R-:W-:Y:S02]  /*30f0*/  FFMA R52, R36, R49, R52 ;  /* 0x0000003124347223 */ /* 0x000fe40000000034 */
[----:B-1----:R-:W-:Y:S02]  /*3100*/  FFMA R45, R16, R40, R45 ;  /* 0x00000028102d7223 */ /* 0x002fe4000000002d */
[----:B------:R-:W-:Y:S02]  /*3110*/  FFMA R44, R40, R17, R44 ;  /* 0x00000011282c7223 */ /* 0x000fe4000000002c */
[-C--:B------:R-:W-:Y:S02]  /*3120*/  FFMA R59, R8, R37.reuse, R59 ;  /* 0x00000025083b7223 */ /* 0x080fe4000000003b */
[-C--:B------:R-:W-:Y:S02]  /*3130*/  FFMA R55, R18, R37.reuse, R55 ;  /* 0x0000002512377223 */ /* 0x080fe40000000037 */
[----:B------:R-:W-:-:S02]  /*3140*/  FFMA R36, R9, R37, R10 ;  /* 0x0000002509247223 */ /* 0x000fc4000000000a */
[----:B------:R-:W-:Y:S02]  /*3150*/  FFMA R37, R19, R37, R52 ;  /* 0x0000002513257223 */ /* 0x000fe40000000034 */
[----:B------:R-:W-:Y:S02]  /*3160*/  FFMA R63, R48, R40, R63 ;  /* 0x00000028303f7223 */ /* 0x000fe4000000003f */
[----:B------:R-:W-:Y:S02]  /*3170*/  FFMA R64, R40, R49, R64 ;  /* 0x0000003128407223 */ /* 0x000fe40000000040 */
[-C--:B------:R-:W-:Y:S02]  /*3180*/  FFMA R52, R8, R41.reuse, R45 ;  /* 0x0000002908347223 */ /* 0x080fe4000000002d */
[-C--:B------:R-:W-:Y:S02]  /*3190*/  FFMA R40, R9, R41.reuse, R44 ;  /* 0x0000002909287223 */ /* 0x080fe4000000002c */
[----:B------:R-:W0:Y:S01]  /*31a0*/  LDS.128 R44, [R5+0x21c0] ;  /* 0x0021c000052c7984 */ /* 0x000e220000000c00 */
[----:B------:R-:W-:-:S02]  /*31b0*/  FFMA R63, R18, R41, R63 ;  /* 0x00000029123f7223 */ /* 0x000fc4000000003f */
[-C--:B------:R-:W-:Y:S02]  /*31c0*/  FFMA R58, R9, R33.reuse, R58 ;  /* 0x00000021093a7223 */ /* 0x080fe4000000003a */
[C---:B------:R-:W-:Y:S02]  /*31d0*/  FFMA R60, R19.reuse, R33, R60 ;  /* 0x00000021133c7223 */ /* 0x040fe4000000003c */
[----:B------:R-:W-:Y:S01]  /*31e0*/  FFMA R41, R19, R41, R64 ;  /* 0x0000002913297223 */ /* 0x000fe20000000040 */
[----:B------:R-:W-:Y:S01]  /*31f0*/  LDS.64 R32, [R4.X4+0x980] ;  /* 0x0009800004207984 */ /* 0x000fe20000004a00 */
[-C--:B0-----:R-:W-:Y:S02]  /*3200*/  FFMA R51, R16, R44.reuse, R51 ;  /* 0x0000002c10337223 */ /* 0x081fe40000000033 */
[----:B------:R-:W-:Y:S02]  /*3210*/  FFMA R57, R48, R44, R57 ;  /* 0x0000002c30397223 */ /* 0x000fe40000000039 */
[----:B------:R-:W-:-:S02]  /*3220*/  FFMA R62, R44, R17, R62 ;  /* 0x000000112c3e7223 */ /* 0x000fc4000000003e */
[----:B------:R-:W-:Y:S02]  /*3230*/  FFMA R44, R44, R49, R11 ;  /* 0x000000312c2c7223 */ /* 0x000fe4000000000b */
[----:B------:R-:W0:Y:S01]  /*3240*/  LDS.64 R10, [R4.X4+0x910] ;  /* 0x00091000040a7984 */ /* 0x000e220000004a00 */
[-C--:B------:R-:W-:Y:S02]  /*3250*/  FFMA R49, R8, R45.reuse, R51 ;  /* 0x0000002d08317223 */ /* 0x080fe40000000033 */
[C---:B------:R-:W-:Y:S02]  /*3260*/  FFMA R8, R20.reuse, R26, R24 ;  /* 0x0000001a14087223 */ /* 0x040fe40000000018 */
[----:B------:R-:W-:Y:S02]  /*3270*/  FFMA R64, R9, R45, R62 ;  /* 0x0000002d09407223 */ /* 0x000fe4000000003e */
[C---:B------:R-:W-:Y:S02]  /*3280*/  FFMA R24, R20.reuse, R42, R52 ;  /* 0x0000002a14187223 */ /* 0x040fe40000000034 */
[----:B------:R-:W-:-:S02]  /*3290*/  FFMA R9, R20, R14, R28 ;  /* 0x0000000e14097223 */ /* 0x000fc4000000001c */
[----:B------:R-:W-:Y:S02]  /*32a0*/  FFMA R52, R26, R21, R29 ;  /* 0x000000151a347223 */ /* 0x000fe4000000001d */
[----:B------:R-:W1:Y:S01]  /*32b0*/  LDS.64 R28, [R4.X4+0x990] ;  /* 0x00099000041c7984 */ /* 0x000e620000004a00 */
[-C--:B------:R-:W-:Y:S02]  /*32c0*/  FFMA R17, R18, R45.reuse, R57 ;  /* 0x0000002d12117223 */ /* 0x080fe40000000039 */
[----:B------:R-:W-:Y:S02]  /*32d0*/  FFMA R19, R19, R45, R44 ;  /* 0x0000002d13137223 */ /* 0x000fe4000000002c */
        /* <DEDUP_REMOVED lines=9> */
[----:B------:R-:W-:Y:S02]  /*3370*/  FFMA R36, R38, R21, R36 ;  /* 0x0000001526247223 */ /* 0x000fe40000000024 */
[----:B0-----:R-:W-:Y:S02]  /*3380*/  FFMA R77, R10, R26, R77 ;  /* 0x0000001a0a4d7223 */ /* 0x001fe4000000004d */
[-C--:B------:R-:W-:Y:S02]  /*3390*/  FFMA R26, R26, R11.reuse, R25 ;  /* 0x0000000b1a1a7223 */ /* 0x080fe40000000019 */
[C---:B------:R-:W-:Y:S02]  /*33a0*/  FFMA R25, R10.reuse, R14, R12 ;  /* 0x0000000e0a197223 */ /* 0x040fe4000000000c */
[----:B------:R-:W-:Y:S02]  /*33b0*/  FFMA R67, R10, R22, R67 ;  /* 0x000000160a437223 */ /* 0x000fe40000000043 */
[----:B------:R-:W-:-:S02]  /*33c0*/  FFMA R56, R22, R11, R56 ;  /* 0x0000000b16387223 */ /* 0x000fc40000000038 */
[----:B------:R-:W-:Y:S02]  /*33d0*/  FFMA R65, R10, R34, R65 ;  /* 0x000000220a417223 */ /* 0x000fe40000000041 */
[----:B------:R-:W-:Y:S02]  /*33e0*/  FFMA R60, R34, R11, R60 ;  /* 0x0000000b223c7223 */ /* 0x000fe4000000003c */
[-C--:B------:R-:W-:Y:S02]  /*33f0*/  FFMA R40, R42, R21.reuse, R40 ;  /* 0x000000152a287223 */ /* 0x080fe40000000028 */
[----:B------:R-:W-:Y:S02]  /*3400*/  FFMA R64, R46, R21, R64 ;  /* 0x000000152e407223 */ /* 0x000fe40000000040 */
[----:B------:R-:W-:Y:S01]  /*3410*/  FFMA R14, R14, R11, R13 ;  /* 0x0000000b0e0e7223 */ /* 0x000fe2000000000d */
[----:B------:R-:W-:Y:S01]  /*3420*/  LDS.64 R20, [R4.X4+0xa10] ;  /* 0x000a100004147984 */ /* 0x000fe20000004a00 */
[----:B------:R-:W-:-:S02]  /*3430*/  FFMA R55, R10, R38, R55 ;  /* 0x000000260a377223 */ /* 0x000fc40000000037 */
[C---:B------:R-:W-:Y:S01]  /*3440*/  FFMA R63, R10.reuse, R42, R63 ;  /* 0x0000002a0a3f7223 */ /* 0x040fe2000000003f */
[----:B------:R-:W-:Y:S01]  /*3450*/  LDS.64 R12, [R4.X4+0xa00] ;  /* 0x000a0000040c7984 */ /* 0x000fe20000004a00 */
[----:B------:R-:W-:Y:S02]  /*3460*/  FFMA R22, R10, R46, R17 ;  /* 0x0000002e0a167223 */ /* 0x000fe40000000011 */
[-C--:B------:R-:W-:Y:S02]  /*3470*/  FFMA R34, R46, R11.reuse, R19 ;  /* 0x0000000b2e227223 */ /* 0x080fe40000000013 */
[----:B------:R-:W-:Y:S01]  /*3480*/  FFMA R71, R10, R30, R71 ;  /* 0x0000001e0a477223 */ /* 0x000fe20000000047 */
[----:B------:R-:W0:Y:S01]  /*3490*/  LDS.128 R16, [R5+0x1050] ;  /* 0x0010500005107984 */ /* 0x000e220000000c00 */
[-C--:B------:R-:W-:Y:S02]  /*34a0*/  FFMA R38, R38, R11.reuse, R37 ;  /* 0x0000000b26267223 */ /* 0x080fe40000000025 */
[----:B------:R-:W-:-:S02]  /*34b0*/  FFMA R42, R42, R11, R41 ;  /* 0x0000000b2a2a7223 */ /* 0x000fc40000000029 */
[----:B------:R-:W-:Y:S02]  /*34c0*/  FFMA R30, R30, R11, R75 ;  /* 0x0000000b1e1e7223 */ /* 0x000fe4000000004b */
[C---:B------:R-:W-:Y:S02]  /*34d0*/  FFMA R37, R32.reuse, R27, R8 ;  /* 0x0000001b20257223 */ /* 0x040fe40000000008 */
[C---:B------:R-:W-:Y:S02]  /*34e0*/  FFMA R41, R32.reuse, R15, R9 ;  /* 0x0000000f20297223 */ /* 0x040fe40000000009 */
[C---:B------:R-:W-:Y:S01]  /*34f0*/  FFMA R73, R32.reuse, R31, R73 ;  /* 0x0000001f20497223 */ /* 0x040fe20000000049 */
[----:B------:R-:W2:Y:S01]  /*3500*/  LDS.128 R8, [R5+0x2050] ;  /* 0x0020500005087984 */ /* 0x000ea20000000c00 */
[C---:B------:R-:W-:Y:S02]  /*3510*/  FFMA R51, R32.reuse, R23, R54 ;  /* 0x0000001720337223 */ /* 0x040fe40000000036 */
[----:B------:R-:W-:-:S02]  /*3520*/  FFMA R69, R32, R35, R69 ;  /* 0x0000002320457223 */ /* 0x000fc40000000045 */
[C---:B------:R-:W-:Y:S02]  /*3530*/  FFMA R59, R32.reuse, R39, R59 ;  /* 0x00000027203b7223 */ /* 0x040fe4000000003b */
[C---:B------:R-:W-:Y:S02]  /*3540*/  FFMA R45, R32.reuse, R43, R24 ;  /* 0x0000002b202d7223 */ /* 0x040fe40000000018 */
[----:B------:R-:W-:Y:S02]  /*3550*/  FFMA R49, R32, R47, R44 ;  /* 0x0000002f20317223 */ /* 0x000fe4000000002c */
[C---:B------:R-:W-:Y:S02]  /*3560*/  FFMA R52, R27.reuse, R33, R52 ;  /* 0x000000211b347223 */ /* 0x040fe40000000034 */
[----:B-1----:R-:W-:Y:S02]  /*3570*/  FFMA R77, R28, R27, R77 ;  /* 0x0000001b1c4d7223 */ /* 0x002fe4000000004d */
[----:B------:R-:W-:-:S02]  /*3580*/  FFMA R32, R27, R29, R26 ;  /* 0x0000001d1b207223 */ /* 0x000fc4000000001a */
[C---:B------:R-:W-:Y:S02]  /*3590*/  FFMA R53, R28.reuse, R15, R25 ;  /* 0x0000000f1c357223 */ /* 0x040fe40000000019 */
[----:B------:R-:W1:Y:S01]  /*35a0*/  LDS.128 R24, [R5+0x10d0] ;  /* 0x0010d00005187984 */ /* 0x000e620000000c00 */
[C---:B------:R-:W-:Y:S02]  /*35b0*/  FFMA R48, R31.reuse, R33, R48 ;  /* 0x000000211f307223 */ /* 0x040fe40000000030 */
[----:B------:R-:W-:Y:S02]  /*35c0*/  FFMA R71, R28, R31, R71 ;  /* 0x0000001f1c477223 */ /* 0x000fe40000000047 */
        /* <DEDUP_REMOVED lines=9> */
[----:B------:R-:W-:Y:S02]  /*3660*/  FFMA R66, R16, R20, R71 ;  /* 0x0000001410427223 */ /* 0x000fe40000000047 */
[C---:B------:R-:W-:Y:S02]  /*3670*/  FFMA R65, R28.reuse, R35, R65 ;  /* 0x000000231c417223 */ /* 0x040fe40000000041 */
[----:B------:R-:W-:Y:S02]  /*3680*/  FFMA R60, R35, R29, R60 ;  /* 0x0000001d233c7223 */ /* 0x000fe4000000003c */
[C---:B------:R-:W-:Y:S02]  /*3690*/  FFMA R55, R28.reuse, R39, R55 ;  /* 0x000000271c377223 */ /* 0x040fe40000000037 */
[----:B------:R-:W-:Y:S02]  /*36a0*/  FFMA R23, R39, R29, R38 ;  /* 0x0000001d27177223 */ /* 0x000fe40000000026 */
[----:B------:R-:W-:-:S02]  /*36b0*/  FFMA R63, R28, R43, R63 ;  /* 0x0000002b1c3f7223 */ /* 0x000fc4000000003f */
[-C--:B------:R-:W-:Y:S02]  /*36c0*/  FFMA R57, R43, R29.reuse, R42 ;  /* 0x0000001d2b397223 */ /* 0x080fe4000000002a */
[----:B------:R-:W-:Y:S02]  /*36d0*/  FFMA R22, R47, R29, R34 ;  /* 0x0000001d2f167223 */ /* 0x000fe40000000022 */
[----:B------:R-:W-:Y:S02]  /*36e0*/  FFMA R16, R16, R21, R30 ;  /* 0x0000001510107223 */ /* 0x000fe4000000001e */
[----:B------:R-:W-:Y:S01]  /*36f0*/  FFMA R46, R39, R33, R36 ;  /* 0x00000021272e7223 */ /* 0x000fe20000000024 */
[----:B------:R-:W0:Y:S01]  /*3700*/  LDS.128 R28, [R5+0x20d0] ;  /* 0x0020d000051c7984 */ /* 0x000e220000000c00 */
[-C--:B--2---:R-:W-:Y:S02]  /*3710*/  FFMA R68, R12, R8.reuse, R37 ;  /* 0x000000080c447223 */ /* 0x084fe40000000025 */
[----:B------:R-:W-:Y:S01]  /*3720*/  FFMA R70, R20, R8, R77 ;  /* 0x0000000814467223 */ /* 0x000fe2000000004d */
[----:B------:R-:W2:Y:S01]  /*3730*/  LDS.128 R36, [R5+0x2150] ;  /* 0x0021500005247984 */ /* 0x000ea20000000c00 */
[----:B------:R-:W-:-:S02]  /*3740*/  FFMA R52, R8, R13, R52 ;  /* 0x0000000d08347223 */ /* 0x000fc40000000034 */
[-C--:B------:R-:W-:Y:S02]  /*3750*/  FFMA R58, R35, R33.reuse, R58 ;  /* 0x00000021233a7223 */ /* 0x080fe4000000003a */
[-C--:B------:R-:W-:Y:S02]  /*3760*/  FFMA R44, R43, R33.reuse, R40 ;  /* 0x000000212b2c7223 */ /* 0x080fe40000000028 */
[----:B------:R-:W-:Y:S02]  /*3770*/  FFMA R64, R47, R33, R64 ;  /* 0x000000212f407223 */ /* 0x000fe40000000040 */
[----:B------:R-:W-:Y:S02]  /*3780*/  FFMA R8, R8, R21, R32 ;  /* 0x0000001508087223 */ /* 0x000fe40000000020 */
[----:B------:R-:W3:Y:S01]  /*3790*/  LDS.128 R32, [R5+0x1150] ;  /* 0x0011500005207984 */ /* 0x000ee20000000c00 */
[----:B-1----:R-:W-:-:S03]  /*37a0*/  FFMA R72, R12, R24, R41 ;  /* 0x000000180c487223 */ /* 0x002fc60000000029 */
[----:B------:R-:W1:Y:S01]  /*37b0*/  LDS.128 R40, [R5+0x11d0] ;  /* 0x0011d00005287984 */ /* 0x000e620000000c00 */
[-C--:B0-----:R-:W-:Y:S02]  /*37c0*/  FFMA R51, R12, R28.reuse, R51 ;  /* 0x0000001c0c337223 */ /* 0x081fe40000000033 */
[----:B------:R-:W-:Y:S02]  /*37d0*/  FFMA R67, R20, R28, R67 ;  /* 0x0000001c14437223 */ /* 0x000fe40000000043 */
[C---:B------:R-:W-:Y:S02]  /*37e0*/  FFMA R50, R28.reuse, R13, R50 ;  /* 0x0000000d1c327223 */ /* 0x040fe40000000032 */
[----:B------:R-:W-:Y:S02]  /*37f0*/  FFMA R56, R28, R21, R56 ;  /* 0x000000151c387223 */ /* 0x000fe40000000038 */
[-C--:B--2---:R-:W-:Y:S02]  /*3800*/  FFMA R59, R12, R36.reuse, R59 ;  /* 0x000000240c3b7223 */ /* 0x084fe4000000003b */
[----:B------:R-:W-:-:S02]  /*3810*/  FFMA R55, R20, R36, R55 ;  /* 0x0000002414377223 */ /* 0x000fc40000000037 */
[C---:B------:R-:W-:Y:S02]  /*3820*/  FFMA R28, R36.reuse, R13, R46 ;  /* 0x0000000d241c7223 */ /* 0x040fe4000000002e */
[----:B------:R-:W-:Y:S02]  /*3830*/  FFMA R36, R36, R21, R23 ;  /* 0x0000001524247223 */ /* 0x000fe40000000017 */
[-C--:B---3--:R-:W-:Y:S02]  /*3840*/  FFMA R69, R12, R32.reuse, R69 ;  /* 0x000000200c457223 */ /* 0x088fe40000000045 */
[----:B------:R-:W-:Y:S02]  /*3850*/  FFMA R65, R20, R32, R65 ;  /* 0x0000002014417223 */ /* 0x000fe40000000041 */
[C---:B------:R-:W-:Y:S02]  /*3860*/  FFMA R58, R32.reuse, R13, R58 ;  /* 0x0000000d203a7223 */ /* 0x040fe4000000003a */
[----:B------:R-:W-:-:S02]  /*3870*/  FFMA R60, R32, R21, R60 ;  /* 0x00000015203c7223 */ /* 0x000fc4000000003c */
[----:B-1----:R-:W-:Y:S02]  /*3880*/  FFMA R23, R12, R40, R45 ;  /* 0x000000280c177223 */ /* 0x002fe4000000002d */
[-C--:B------:R-:W-:Y:S02]  /*3890*/  FFMA R32, R40, R13.reuse, R44 ;  /* 0x0000000d28207223 */ /* 0x080fe4000000002c */
[----:B------:R-:W0:Y:S01]  /*38a0*/  LDS.128 R44, [R5+0x21d0] ;  /* 0x0021d000052c7984 */ /* 0x000e220000000c00 */
[----:B------:R-:W-:Y:S02]  /*38b0*/  FFMA R53, R20, R24, R53 ;  /* 0x0000001814357223 */ /* 0x000fe40000000035 */
[----:B------:R-:W-:Y:S02]  /*38c0*/  FFMA R62, R24, R13, R62 ;  /* 0x0000000d183e7223 */ /* 0x000fe4000000003e */
[----:B------:R-:W-:Y:S02]  /*38d0*/  FFMA R63, R20, R40, R63 ;  /* 0x00000028143f7223 */ /* 0x000fe4000000003f */
[----:B------:R-:W-:-:S02]  /*38e0*/  FFMA R24, R24, R21, R14 ;  /* 0x0000001518187223 */ /* 0x000fc4000000000e */
[-C--:B0-----:R-:W-:Y:S02]  /*38f0*/  FFMA R49, R12, R44.reuse, R49 ;  /* 0x0000002c0c317223 */ /* 0x081fe40000000031 */
[----:B------:R-:W-:Y:S02]  /*3900*/  FFMA R20, R20, R44, R15 ;  /* 0x0000002c14147223 */ /* 0x000fe4000000000f */
[----:B------:R-:W-:Y:S01]  /*3910*/  FFMA R64, R44, R13, R64 ;  /* 0x0000000d2c407223 */ /* 0x000fe20000000040 */
[----:B------:R-:W0:Y:S04]  /*3920*/  LDS.64 R14, [R4.X4+0xa90] ;  /* 0x000a9000040e7984 */ /* 0x000e280000004a00 */
[----:B------:R-:W1:Y:S01]  /*3930*/  LDS.64 R12, [R4.X4+0xa80] ;  /* 0x000a8000040c7984 */ /* 0x000e620000004a00 */
[----:B------:R-:W-:-:S02]  /*3940*/  FFMA R40, R40, R21, R57 ;  /* 0x0000001528287223 */ /* 0x000fc40000000039 */
[----:B------:R-:W-:Y:S02]  /*3950*/  FFMA R22, R44, R21, R22 ;  /* 0x000000152c167223 */ /* 0x000fe40000000016 */
[C---:B0-----:R-:W-:Y:S02]  /*3960*/  FFMA R57, R14.reuse, R17, R66 ;  /* 0x000000110e397223 */ /* 0x041fe40000000042 */
[----:B------:R-:W-:Y:S02]  /*3970*/  FFMA R71, R14, R9, R70 ;  /* 0x000000090e477223 */ /* 0x000fe40000000046 */
[----:B-1----:R-:W-:Y:S02]  /*3980*/  FFMA R21, R12, R17, R54 ;  /* 0x000000110c157223 */ /* 0x002fe40000000036 */
[C---:B------:R-:W-:Y:S02]  /*3990*/  FFMA R48, R17.reuse, R13, R48 ;  /* 0x0000000d11307223 */ /* 0x040fe40000000030 */
[----:B------:R-:W-:-:S02]  /*39a0*/  FFMA R17, R17, R15, R16 ;  /* 0x0000000f11117223 */ /* 0x000fc40000000010 */
[C---:B------:R-:W-:Y:S02]  /*39b0*/  FFMA R61, R12.reuse, R9, R68 ;  /* 0x000000090c3d7223 */ /* 0x040fe40000000044 */
[C---:B------:R-:W-:Y:S02]  /*39c0*/  FFMA R52, R9.reuse, R13, R52 ;  /* 0x0000000d09347223 */ /* 0x040fe40000000034 */
[----:B------:R-:W-:Y:S02]  /*39d0*/  FFMA R16, R9, R15, R8 ;  /* 0x0000000f09107223 */ /* 0x000fe40000000008 */
[----:B------:R-:W0:Y:S01]  /*39e0*/  LDS.64 R8, [R4.X4+0xb00] ;  /* 0x000b000004087984 */ /* 0x000e220000004a00 */
[C---:B------:R-:W-:Y:S02]  /*39f0*/  FFMA R73, R12.reuse, R25, R72 ;  /* 0x000000190c497223 */ /* 0x040fe40000000048 */
[C---:B------:R-:W-:Y:S02]  /*3a00*/  FFMA R51, R12.reuse, R29, R51 ;  /* 0x0000001d0c337223 */ /* 0x040fe40000000033 */
[----:B------:R-:W-:-:S02]  /*3a10*/  FFMA R69, R12, R33, R69 ;  /* 0x000000210c457223 */ /* 0x000fc40000000045 */
[C---:B------:R-:W-:Y:S02]  /*3a20*/  FFMA R59, R12.reuse, R37, R59 ;  /* 0x000000250c3b7223 */ /* 0x040fe4000000003b */
[C---:B------:R-:W-:Y:S02]  /*3a30*/  FFMA R23, R12.reuse, R41, R23 ;  /* 0x000000290c177223 */ /* 0x040fe40000000017 */
[----:B------:R-:W-:Y:S02]  /*3a40*/  FFMA R49, R12, R45, R49 ;  /* 0x0000002d0c317223 */ /* 0x000fe40000000031 */
[C---:B------:R-:W-:Y:S02]  /*3a50*/  FFMA R62, R13.reuse, R25, R62 ;  /* 0x000000190d3e7223 */ /* 0x040fe4000000003e */
[C---:B------:R-:W-:Y:S02]  /*3a60*/  FFMA R50, R13.reuse, R29, R50 ;  /* 0x0000001d0d327223 */ /* 0x040fe40000000032 */
[----:B------:R-:W-:-:S02]  /*3a70*/  FFMA R58, R13, R33, R58 ;  /* 0x000000210d3a7223 */ /* 0x000fc4000000003a */
[C---:B------:R-:W-:Y:S02]  /*3a80*/  FFMA R28, R13.reuse, R37, R28 ;  /* 0x000000250d1c7223 */ /* 0x040fe4000000001c */
[C---:B------:R-:W-:Y:S02]  /*3a90*/  FFMA R32, R13.reuse, R41, R32 ;  /* 0x000000290d207223 */ /* 0x040fe40000000020 */
[----:B------:R-:W-:Y:S02]  /*3aa0*/  FFMA R64, R13, R45, R64 ;  /* 0x0000002d0d407223 */ /* 0x000fe40000000040 */
[----:B------:R-:W1:Y:S01]  /*3ab0*/  LDS.64 R12, [R4.X4+0xb10] ;  /* 0x000b1000040c7984 */ /* 0x000e620000004a00 */
[CC--:B------:R-:W-:Y:S02]  /*3ac0*/  FFMA R53, R14.reuse, R25.reuse, R53 ;  /* 0x000000190e357223 */ /* 0x0c0fe40000000035 */
[----:B------:R-:W-:Y:S02]  /*3ad0*/  FFMA R44, R15, R25, R24 ;  /* 0x000000190f2c7223 */ /* 0x000fe40000000018 */
[----:B------:R-:W2:Y:S01]  /*3ae0*/  LDS.64 R24, [R4.X4+0xb80] ;  /* 0x000b800004187984 */ /* 0x000ea20000004a00 */
[----:B------:R-:W-:-:S02]  /*3af0*/  FFMA R65, R14, R33, R65 ;  /* 0x000000210e417223 */ /* 0x000fc40000000041 */
[C---:B------:R-:W-:Y:S02]  /*3b00*/  FFMA R60, R15.reuse, R33, R60 ;  /* 0x000000210f3c7223 */ /* 0x040fe4000000003c */
[C---:B------:R-:W-:Y:S02]  /*3b10*/  FFMA R67, R14.reuse, R29, R67 ;  /* 0x0000001d0e437223 */ /* 0x040fe40000000043 */
[C---:B------:R-:W-:Y:S02]  /*3b20*/  FFMA R55, R14.reuse, R37, R55 ;  /* 0x000000250e377223 */ /* 0x040fe40000000037 */
[C---:B------:R-:W-:Y:S02]  /*3b30*/  FFMA R63, R14.reuse, R41, R63 ;  /* 0x000000290e3f7223 */ /* 0x040fe4000000003f */
[----:B------:R-:W-:Y:S02]  /*3b40*/  FFMA R33, R14, R45, R20 ;  /* 0x0000002d0e217223 */ /* 0x000fe40000000014 */
[----:B------:R-:W-:-:S02]  /*3b50*/  FFMA R56, R15, R29, R56 ;  /* 0x0000001d0f387223 */ /* 0x000fc40000000038 */
[C---:B------:R-:W-:Y:S02]  /*3b60*/  FFMA R40, R15.reuse, R41, R40 ;  /* 0x000000290f287223 */ /* 0x040fe40000000028 */
[C---:B------:R-:W-:Y:S02]  /*3b70*/  FFMA R22, R15.reuse, R45, R22 ;  /* 0x0000002d0f167223 */ /* 0x040fe40000000016 */
[C---:B0-----:R-:W-:Y:S02]  /*3b80*/  FFMA R14, R8.reuse, R18, R21 ;  /* 0x00000012080e7223 */ /* 0x041fe40000000015 */
[----:B------:R-:W-:Y:S02]  /*3b90*/  FFMA R36, R15, R37, R36 ;  /* 0x000000250f247223 */ /* 0x000fe40000000024 */
[C---:B------:R-:W-:Y:S02]  /*3ba0*/  FFMA R61, R8.reuse, R10, R61 ;  /* 0x0000000a083d7223 */ /* 0x040fe4000000003d */
        /* <DEDUP_REMOVED lines=14> */
[----:B------:R-:W0:Y:S01]  /*3c90*/  LDS.64 R8, [R4.X4+0xb90] ;  /* 0x000b900004087984 */ /* 0x000e220000004a00 */
[----:B-1----:R-:W-:Y:S02]  /*3ca0*/  FFMA R57, R12, R18, R57 ;  /* 0x000000120c397223 */ /* 0x002fe40000000039 */
[----:B------:R-:W-:Y:S02]  /*3cb0*/  FFMA R18, R18, R13, R17 ;  /* 0x0000000d12127223 */ /* 0x000fe40000000011 */
[C---:B------:R-:W-:Y:S02]  /*3cc0*/  FFMA R53, R12.reuse, R26, R53 ;  /* 0x0000001a0c357223 */ /* 0x040fe40000000035 */
[C---:B------:R-:W-:Y:S02]  /*3cd0*/  FFMA R63, R12.reuse, R42, R63 ;  /* 0x0000002a0c3f7223 */ /* 0x040fe4000000003f */
[----:B------:R-:W-:-:S02]  /*3ce0*/  FFMA R33, R12, R46, R33 ;  /* 0x0000002e0c217223 */ /* 0x000fc40000000021 */
[----:B------:R-:W-:Y:S02]  /*3cf0*/  FFMA R71, R12, R10, R71 ;  /* 0x0000000a0c477223 */ /* 0x000fe40000000047 */
[-C--:B------:R-:W-:Y:S02]  /*3d00*/  FFMA R16, R10, R13.reuse, R16 ;  /* 0x0000000d0a107223 */ /* 0x080fe40000000010 */
[-C--:B------:R-:W-:Y:S02]  /*3d10*/  FFMA R26, R26, R13.reuse, R44 ;  /* 0x0000000d1a1a7223 */ /* 0x080fe4000000002c */
[----:B------:R-:W-:Y:S01]  /*3d20*/  FFMA R67, R12, R30, R67 ;  /* 0x0000001e0c437223 */ /* 0x000fe20000000043 */
[----:B------:R-:W-:Y:S01]  /*3d30*/  LDS.64 R44, [R4.X4+0xc10] ;  /* 0x000c1000042c7984 */ /* 0x000fe20000004a00 */
[----:B------:R-:W-:Y:S02]  /*3d40*/  FFMA R56, R30, R13, R56 ;  /* 0x0000000d1e387223 */ /* 0x000fe40000000038 */
[----:B------:R-:W-:-:S02]  /*3d50*/  FFMA R65, R12, R34, R65 ;  /* 0x000000220c417223 */ /* 0x000fc40000000041 */
[-C--:B------:R-:W-:Y:S02]  /*3d60*/  FFMA R60, R34, R13.reuse, R60 ;  /* 0x0000000d223c7223 */ /* 0x080fe4000000003c */
[----:B------:R-:W-:Y:S02]  /*3d70*/  FFMA R55, R12, R38, R55 ;  /* 0x000000260c377223 */ /* 0x000fe40000000037 */
[-C--:B------:R-:W-:Y:S02]  /*3d80*/  FFMA R36, R38, R13.reuse, R36 ;  /* 0x0000000d26247223 */ /* 0x080fe40000000024 */
[-C--:B------:R-:W-:Y:S02]  /*3d90*/  FFMA R42, R42, R13.reuse, R40 ;  /* 0x0000000d2a2a7223 */ /* 0x080fe40000000028 */
[----:B------:R-:W-:Y:S01]  /*3da0*/  FFMA R46, R46, R13, R22 ;  /* 0x0000000d2e2e7223 */ /* 0x000fe20000000016 */
[----:B------:R-:W-:Y:S01]  /*3db0*/  LDS.64 R40, [R4.X4+0xc00] ;  /* 0x000c000004287984 */ /* 0x000fe20000004a00 */
[----:B--2---:R-:W-:-:S03]  /*3dc0*/  FFMA R17, R24, R19, R14 ;  /* 0x0000001318117223 */ /* 0x004fc6000000000e */
[----:B------:R-:W1:Y:S04]  /*3dd0*/  LDS.128 R20, [R5+0x1060] ;  /* 0x0010600005147984 */ /* 0x000e680000000c00 */
[----:B------:R-:W2:Y:S01]  /*3de0*/  LDS.128 R12, [R5+0x2060] ;  /* 0x00206000050c7984 */ /* 0x000ea20000000c00 */
[C---:B------:R-:W-:Y:S02]  /*3df0*/  FFMA R61, R24.reuse, R11, R61 ;  /* 0x0000000b183d7223 */ /* 0x040fe4000000003d */
[C---:B------:R-:W-:Y:S02]  /*3e00*/  FFMA R73, R24.reuse, R27, R73 ;  /* 0x0000001b18497223 */ /* 0x040fe40000000049 */
[C---:B------:R-:W-:Y:S02]  /*3e10*/  FFMA R51, R24.reuse, R31, R51 ;  /* 0x0000001f18337223 */ /* 0x040fe40000000033 */
[----:B------:R-:W-:-:S02]  /*3e20*/  FFMA R69, R24, R35, R69 ;  /* 0x0000002318457223 */ /* 0x000fc40000000045 */
[C---:B------:R-:W-:Y:S02]  /*3e30*/  FFMA R59, R24.reuse, R39, R59 ;  /* 0x00000027183b7223 */ /* 0x040fe4000000003b */
[C---:B------:R-:W-:Y:S02]  /*3e40*/  FFMA R37, R24.reuse, R43, R29 ;  /* 0x0000002b18257223 */ /* 0x040fe4000000001d */
[----:B------:R-:W-:Y:S02]  /*3e50*/  FFMA R49, R24, R47, R49 ;  /* 0x0000002f18317223 */ /* 0x000fe40000000031 */
[-C--:B------:R-:W-:Y:S02]  /*3e60*/  FFMA R48, R19, R25.reuse, R48 ;  /* 0x0000001913307223 */ /* 0x080fe40000000030 */
[----:B------:R-:W-:Y:S02]  /*3e70*/  FFMA R52, R11, R25, R52 ;  /* 0x000000190b347223 */ /* 0x000fe40000000034 */
[----:B0-----:R-:W-:-:S02]  /*3e80*/  FFMA R57, R8, R19, R57 ;  /* 0x0000001308397223 */ /* 0x001fc40000000039 */
[----:B------:R-:W-:Y:S02]  /*3e90*/  FFMA R18, R19, R9, R18 ;  /* 0x0000000913127223 */ /* 0x000fe40000000012 */
[C---:B------:R-:W-:Y:S02]  /*3ea0*/  FFMA R71, R8.reuse, R11, R71 ;  /* 0x0000000b08477223 */ /* 0x040fe40000000047 */
[----:B------:R-:W-:Y:S02]  /*3eb0*/  FFMA R24, R11, R9, R16 ;  /* 0x000000090b187223 */ /* 0x000fe40000000010 */
[----:B------:R-:W-:Y:S02]  /*3ec0*/  FFMA R38, R43, R25, R32 ;  /* 0x000000192b267223 */ /* 0x000fe40000000020 */
[----:B------:R-:W-:Y:S02]  /*3ed0*/  FFMA R63, R8, R43, R63 ;  /* 0x0000002b083f7223 */ /* 0x000fe4000000003f */
[----:B------:R-:W-:-:S02]  /*3ee0*/  FFMA R58, R35, R25, R58 ;  /* 0x00000019233a7223 */ /* 0x000fc4000000003a */
[C---:B------:R-:W-:Y:S02]  /*3ef0*/  FFMA R65, R8.reuse, R35, R65 ;  /* 0x0000002308417223 */ /* 0x040fe40000000041 */
[-C--:B------:R-:W-:Y:S02]  /*3f00*/  FFMA R60, R35, R9.reuse, R60 ;  /* 0x00000009233c7223 */ /* 0x080fe4000000003c */
[----:B------:R-:W-:Y:S02]  /*3f10*/  FFMA R43, R43, R9, R42 ;  /* 0x000000092b2b7223 */ /* 0x000fe4000000002a */
[----:B------:R-:W-:Y:S02]  /*3f20*/  FFMA R35, R8, R39, R55 ;  /* 0x0000002708237223 */ /* 0x000fe40000000037 */
[----:B-1----:R-:W-:Y:S02]  /*3f30*/  FFMA R42, R40, R20, R17 ;  /* 0x00000014282a7223 */ /* 0x002fe40000000011 */
[----:B------:R-:W-:-:S02]  /*3f40*/  FFMA R48, R20, R41, R48 ;  /* 0x0000002914307223 */ /* 0x000fc40000000030 */
[----:B------:R-:W-:Y:S02]  /*3f50*/  FFMA R54, R20, R44, R57 ;  /* 0x0000002c14367223 */ /* 0x000fe40000000039 */
[-C--:B--2---:R-:W-:Y:S02]  /*3f60*/  FFMA R66, R40, R12.reuse, R61 ;  /* 0x0000000c28427223 */ /* 0x084fe4000000003d */
[----:B------:R-:W-:Y:S02]  /*3f70*/  FFMA R68, R44, R12, R71 ;  /* 0x0000000c2c447223 */ /* 0x000fe40000000047 */
[----:B------:R-:W-:Y:S02]  /*3f80*/  FFMA R52, R12, R41, R52 ;  /* 0x000000290c347223 */ /* 0x000fe40000000034 */
[-C--:B------:R-:W-:Y:S02]  /*3f90*/  FFMA R62, R27, R25.reuse, R62 ;  /* 0x000000191b3e7223 */ /* 0x080fe4000000003e */
[----:B------:R-:W-:-:S02]  /*3fa0*/  FFMA R50, R31, R25, R50 ;  /* 0x000000191f327223 */ /* 0x000fc40000000032 */
[-C--:B------:R-:W-:Y:S02]  /*3fb0*/  FFMA R34, R39, R25.reuse, R28 ;  /* 0x0000001927227223 */ /* 0x080fe4000000001c */
[----:B------:R-:W-:Y:S02]  /*3fc0*/  FFMA R64, R47, R25, R64 ;  /* 0x000000192f407223 */ /* 0x000fe40000000040 */
[C---:B------:R-:W-:Y:S02]  /*3fd0*/  FFMA R53, R8.reuse, R27, R53 ;  /* 0x0000001b08357223 */ /* 0x040fe40000000035 */
[----:B------:R-:W-:Y:S02]  /*3fe0*/  FFMA R32, R27, R9, R26 ;  /* 0x000000091b207223 */ /* 0x000fe4000000001a */
[----:B------:R-:W-:Y:S02]  /*3ff0*/  FFMA R67, R8, R31, R67 ;  /* 0x0000001f08437223 */ /* 0x000fe40000000043 */
[----:B------:R-:W-:-:S02]  /*4000*/  FFMA R56, R31, R9, R56 ;  /* 0x000000091f387223 */ /* 0x000fc40000000038 */
[----:B------:R-:W-:Y:S01]  /*4010*/  FFMA R36, R39, R9, R36 ;  /* 0x0000000927247223 */ /* 0x000fe20000000024 */
[----:B------:R-:W-:Y:S01]  /*4020*/  LDS.128 R28, [R5+0x2160] ;  /* 0x00216000051c7984 */ /* 0x000fe20000000c00 */
[----:B------:R-:W-:Y:S02]  /*4030*/  FFMA R55, R8, R47, R33 ;  /* 0x0000002f08377223 */ /* 0x000fe40000000021 */
[----:B------:R-:W-:Y:S02]  /*4040*/  FFMA R46, R47, R9, R46 ;  /* 0x000000092f2e7223 */ /* 0x000fe4000000002e */
[-C--:B------:R-:W-:Y:S01]  /*4050*/  FFMA R20, R20, R45.reuse, R18 ;  /* 0x0000002d14147223 */ /* 0x080fe20000000012 */
[----:B------:R-:W0:Y:S01]  /*4060*/  LDS.128 R8, [R5+0x10e0] ;  /* 0x0010e00005087984 */ /* 0x000e220000000c00 */
[----:B------:R-:W-:-:S03]  /*4070*/  FFMA R12, R12, R45, R24 ;  /* 0x0000002d0c0c7223 */ /* 0x000fc60000000018 */
[----:B------:R-:W1:Y:S04]  /*4080*/  LDS.128 R16, [R5+0x20e0] ;  /* 0x0020e00005107984 */ /* 0x000e680000000c00 */
[----:B------:R-:W2:Y:S01]  /*4090*/  LDS.128 R24, [R5+0x1160] ;  /* 0x0011600005187984 */ /* 0x000ea20000000c00 */
[-C--:B0-----:R-:W-:Y:S02]  /*40a0*/  FFMA R70, R40, R8.reuse, R73 ;  /* 0x0000000828467223 */ /* 0x081fe40000000049 */
[----:B------:R-:W-:Y:S02]  /*40b0*/  FFMA R53, R44, R8, R53 ;  /* 0x000000082c357223 */ /* 0x000fe40000000035 */
[----:B------:R-:W-:Y:S02]  /*40c0*/  FFMA R62, R8, R41, R62 ;  /* 0x00000029083e7223 */ /* 0x000fe4000000003e */
[----:B-1----:R-:W-:-:S02]  /*40d0*/  FFMA R51, R40, R16, R51 ;  /* 0x0000001028337223 */ /* 0x002fc40000000033 */
[----:B------:R-:W-:Y:S02]  /*40e0*/  FFMA R67, R44, R16, R67 ;  /* 0x000000102c437223 */ /* 0x000fe40000000043 */
[C---:B------:R-:W-:Y:S02]  /*40f0*/  FFMA R50, R16.reuse, R41, R50 ;  /* 0x0000002910327223 */ /* 0x040fe40000000032 */
[----:B------:R-:W-:Y:S02]  /*4100*/  FFMA R56, R16, R45, R56 ;  /* 0x0000002d10387223 */ /* 0x000fe40000000038 */
[-C--:B--2---:R-:W-:Y:S02]  /*4110*/  FFMA R69, R40, R24.reuse, R69 ;  /* 0x0000001828457223 */ /* 0x084fe40000000045 */
[----:B------:R-:W-:Y:S02]  /*4120*/  FFMA R65, R44, R24, R65 ;  /* 0x000000182c417223 */ /* 0x000fe40000000041 */
[----:B------:R-:W-:-:S02]  /*4130*/  FFMA R58, R24, R41, R58 ;  /* 0x00000029183a7223 */ /* 0x000fc4000000003a */
[-C--:B------:R-:W-:Y:S02]  /*4140*/  FFMA R60, R24, R45.reuse, R60 ;  /* 0x0000002d183c7223 */ /* 0x080fe4000000003c */
[----:B------:R-:W-:Y:S02]  /*4150*/  FFMA R8, R8, R45, R32 ;  /* 0x0000002d08087223 */ /* 0x000fe40000000020 */
[-C--:B------:R-:W-:Y:S02]  /*4160*/  FFMA R16, R44, R28.reuse, R35 ;  /* 0x0000001c2c107223 */ /* 0x080fe40000000023 */
[----:B------:R-:W-:Y:S02]  /*4170*/  FFMA R24, R28, R41, R34 ;  /* 0x000000291c187223 */ /* 0x000fe40000000022 */
[----:B------:R-:W0:Y:S01]  /*4180*/  LDS.128 R32, [R5+0x11e0] ;  /* 0x0011e00005207984 */ /* 0x000e220000000c00 */
[----:B------:R-:W-:Y:S02]  /*4190*/  FFMA R59, R40, R28, R59 ;  /* 0x0000001c283b7223 */ /* 0x000fe4000000003b */
[----:B------:R-:W-:-:S02]  /*41a0*/  FFMA R28, R28, R45, R36 ;  /* 0x0000002d1c1c7223 */ /* 0x000fc40000000024 */
[-C--:B0-----:R-:W-:Y:S02]  /*41b0*/  FFMA R47, R40, R32.reuse, R37 ;  /* 0x00000020282f7223 */ /* 0x081fe40000000025 */
[----:B------:R-:W-:Y:S02]  /*41c0*/  FFMA R72, R32, R41, R38 ;  /* 0x0000002920487223 */ /* 0x000fe40000000026 */
[----:B------:R-:W0:Y:S01]  /*41d0*/  LDS.128 R36, [R5+0x21e0] ;  /* 0x0021e00005247984 */ /* 0x000e220000000c00 */
[----:B------:R-:W-:Y:S02]  /*41e0*/  FFMA R63, R44, R32, R63 ;  /* 0x000000202c3f7223 */ /* 0x000fe4000000003f */
[----:B------:R-:W-:Y:S02]  /*41f0*/  FFMA R32, R32, R45, R43 ;  /* 0x0000002d20207223 */ /* 0x000fe4000000002b */
[-C--:B0-----:R-:W-:Y:S02]  /*4200*/  FFMA R49, R40, R36.reuse, R49 ;  /* 0x0000002428317223 */ /* 0x081fe40000000031 */
[----:B------:R-:W-:-:S02]  /*4210*/  FFMA R55, R44, R36, R55 ;  /* 0x000000242c377223 */ /* 0x000fc40000000037 */
[C---:B------:R-:W-:Y:S02]  /*4220*/  FFMA R64, R36.reuse, R41, R64 ;  /* 0x0000002924407223 */ /* 0x040fe40000000040 */
[----:B------:R-:W-:Y:S01]  /*4230*/  FFMA R46, R36, R45, R46 ;  /* 0x0000002d242e7223 */ /* 0x000fe2000000002e */
[----:B------:R-:W0:Y:S04]  /*4240*/  LDS.64 R40, [R4.X4+0xc80] ;  /* 0x000c800004287984 */ /* 0x000e280000004a00 */
[----:B------:R-:W1:Y:S01]  /*4250*/  LDS.64 R44, [R4.X4+0xc90] ;  /* 0x000c9000042c7984 */ /* 0x000e620000004a00 */
[----:B0-----:R-:W-:Y:S02]  /*4260*/  FFMA R43, R40, R21, R42 ;  /* 0x00000015282b7223 */ /* 0x001fe4000000002a */
[----:B------:R-:W-:-:S02]  /*4270*/  FFMA R48, R21, R41, R48 ;  /* 0x0000002915307223 */ /* 0x000fc40000000030 */
[----:B-1----:R-:W-:Y:S02]  /*4280*/  FFMA R57, R44, R21, R54 ;  /* 0x000000152c397223 */ /* 0x002fe40000000036 */
[----:B------:R-:W-:Y:S02]  /*4290*/  FFMA R21, R21, R45, R20 ;  /* 0x0000002d15157223 */ /* 0x000fe40000000014 */
[----:B------:R-:W-:Y:S02]  /*42a0*/  FFMA R61, R40, R13, R66 ;  /* 0x0000000d283d7223 */ /* 0x000fe40000000042 */
[C---:B------:R-:W-:Y:S02]  /*42b0*/  FFMA R52, R13.reuse, R41, R52 ;  /* 0x000000290d347223 */ /* 0x040fe40000000034 */
[----:B------:R-:W-:Y:S02]  /*42c0*/  FFMA R71, R44, R13, R68 ;  /* 0x0000000d2c477223 */ /* 0x000fe40000000044 */
[----:B------:R-:W-:-:S02]  /*42d0*/  FFMA R20, R13, R45, R12 ;  /* 0x0000002d0d147223 */ /* 0x000fc4000000000c */
[----:B------:R-:W0:Y:S01]  /*42e0*/  LDS.64 R12, [R4.X4+0xd00] ;  /* 0x000d0000040c7984 */ /* 0x000e220000004a00 */
[-C--:B------:R-:W-:Y:S02]  /*42f0*/  FFMA R73, R40, R9.reuse, R70 ;  /* 0x0000000928497223 */ /* 0x080fe40000000046 */
[-C--:B------:R-:W-:Y:S02]  /*4300*/  FFMA R62, R41, R9.reuse, R62 ;  /* 0x00000009293e7223 */ /* 0x080fe4000000003e */
[-C--:B------:R-:W-:Y:S02]  /*4310*/  FFMA R53, R44, R9.reuse, R53 ;  /* 0x000000092c357223 */ /* 0x080fe40000000035 */
[----:B------:R-:W-:Y:S02]  /*4320*/  FFMA R36, R45, R9, R8 ;  /* 0x000000092d247223 */ /* 0x000fe40000000008 */
[----:B------:R-:W1:Y:S01]  /*4330*/  LDS.64 R8, [R4.X4+0xd10] ;  /* 0x000d100004087984 */ /* 0x000e620000004a00 */
[----:B------:R-:W-:-:S02]  /*4340*/  FFMA R51, R40, R17, R51 ;  /* 0x0000001128337223 */ /* 0x000fc40000000033 */
[C---:B------:R-:W-:Y:S02]  /*4350*/  FFMA R69, R40.reuse, R25, R69 ;  /* 0x0000001928457223 */ /* 0x040fe40000000045 */
[C---:B------:R-:W-:Y:S02]  /*4360*/  FFMA R59, R40.reuse, R29, R59 ;  /* 0x0000001d283b7223 */ /* 0x040fe4000000003b */
[C---:B------:R-:W-:Y:S02]  /*4370*/  FFMA R47, R40.reuse, R33, R47 ;  /* 0x00000021282f7223 */ /* 0x040fe4000000002f */
[----:B------:R-:W-:Y:S02]  /*4380*/  FFMA R49, R40, R37, R49 ;  /* 0x0000002528317223 */ /* 0x000fe40000000031 */
[C---:B------:R-:W-:Y:S02]  /*4390*/  FFMA R50, R41.reuse, R17, R50 ;  /* 0x0000001129327223 */ /* 0x040fe40000000032 */
[----:B------:R-:W-:-:S02]  /*43a0*/  FFMA R58, R41, R25, R58 ;  /* 0x00000019293a7223 */ /* 0x000fc4000000003a */
[C---:B------:R-:W-:Y:S02]  /*43b0*/  FFMA R24, R41.reuse, R29, R24 ;  /* 0x0000001d29187223 */ /* 0x040fe40000000018 */
[C---:B------:R-:W-:Y:S02]  /*43c0*/  FFMA R72, R41.reuse, R33, R72 ;  /* 0x0000002129487223 */ /* 0x040fe40000000048 */
[----:B------:R-:W-:Y:S02]  /*43d0*/  FFMA R64, R41, R37, R64 ;  /* 0x0000002529407223 */ /* 0x000fe40000000040 */
[CC--:B------:R-:W-:Y:S02]  /*43e0*/  FFMA R65, R44.reuse, R25.reuse, R65 ;  /* 0x000000192c417223 */ /* 0x0c0fe40000000041 */
[----:B------:R-:W-:Y:S02]  /*43f0*/  FFMA R60, R45, R25, R60 ;  /* 0x000000192d3c7223 */ /* 0x000fe4000000003c */
[----:B------:R-:W-:-:S02]  /*4400*/  FFMA R25, R44, R29, R16 ;  /* 0x0000001d2c197223 */ /* 0x000fc40000000010 */
[C---:B------:R-:W-:Y:S02]  /*4410*/  FFMA R28, R45.reuse, R29, R28 ;  /* 0x0000001d2d1c7223 */ /* 0x040fe4000000001c */
[-C--:B------:R-:W-:Y:S02]  /*4420*/  FFMA R67, R44, R17.reuse, R67 ;  /* 0x000000112c437223 */ /* 0x080fe40000000043 */
[----:B------:R-:W-:Y:S02]  /*4430*/  FFMA R56, R45, R17, R56 ;  /* 0x000000112d387223 */ /* 0x000fe40000000038 */
[C---:B0-----:R-:W-:Y:S01]  /*4440*/  FFMA R29, R12.reuse, R22, R43 ;  /* 0x000000160c1d7223 */ /* 0x041fe2000000002b */
[----:B------:R-:W0:Y:S01]  /*4450*/  LDS.64 R16, [R4.X4+0xd80] ;  /* 0x000d800004107984 */ /* 0x000e220000004a00 */
[C---:B------:R-:W-:Y:S02]  /*4460*/  FFMA R61, R12.reuse, R14, R61 ;  /* 0x0000000e0c3d7223 */ /* 0x040fe4000000003d */
[C---:B------:R-:W-:Y:S01]  /*4470*/  FFMA R73, R12.reuse, R10, R73 ;  /* 0x0000000a0c497223 */ /* 0x040fe20000000049 */
[----:B------:R-:W-:Y:S01]  /*4480*/  LDS.128 R40, [R5+0x1070] ;  /* 0x0010700005287984 */ /* 0x000fe20000000c00 */
        /* <DEDUP_REMOVED lines=9> */
[-C--:B------:R-:W-:Y:S02]  /*4520*/  FFMA R58, R26, R13.reuse, R58 ;  /* 0x0000000d1a3a7223 */ /* 0x080fe4000000003a */
[-C--:B------:R-:W-:Y:S02]  /*4530*/  FFMA R24, R30, R13.reuse, R24 ;  /* 0x0000000d1e187223 */ /* 0x080fe40000000018 */
[-C--:B------:R-:W-:Y:S02]  /*4540*/  FFMA R72, R34, R13.reuse, R72 ;  /* 0x0000000d22487223 */ /* 0x080fe40000000048 */
[----:B------:R-:W-:-:S02]  /*4550*/  FFMA R64, R38, R13, R64 ;  /* 0x0000000d26407223 */ /* 0x000fc40000000040 */
[----:B------:R-:W2:Y:S01]  /*4560*/  LDS.64 R12, [R4.X4+0xd90] ;  /* 0x000d9000040c7984 */ /* 0x000ea20000004a00 */
[C---:B------:R-:W-:Y:S02]  /*4570*/  FFMA R63, R44.reuse, R33, R63 ;  /* 0x000000212c3f7223 */ /* 0x040fe4000000003f */
[----:B------:R-:W-:Y:S02]  /*4580*/  FFMA R55, R44, R37, R55 ;  /* 0x000000252c377223 */ /* 0x000fe40000000037 */
[C---:B------:R-:W-:Y:S02]  /*4590*/  FFMA R32, R45.reuse, R33, R32 ;  /* 0x000000212d207223 */ /* 0x040fe40000000020 */
[----:B------:R-:W-:Y:S02]  /*45a0*/  FFMA R46, R45, R37, R46 ;  /* 0x000000252d2e7223 */ /* 0x000fe4000000002e */
[C---:B-1----:R-:W-:Y:S02]  /*45b0*/  FFMA R57, R8.reuse, R22, R57 ;  /* 0x0000001608397223 */ /* 0x042fe40000000039 */
[----:B------:R-:W-:-:S02]  /*45c0*/  FFMA R71, R8, R14, R71 ;  /* 0x0000000e08477223 */ /* 0x000fc40000000047 */
[----:B------:R-:W-:Y:S02]  /*45d0*/  FFMA R65, R8, R26, R65 ;  /* 0x0000001a08417223 */ /* 0x000fe40000000041 */
[-C--:B------:R-:W-:Y:S02]  /*45e0*/  FFMA R60, R26, R9.reuse, R60 ;  /* 0x000000091a3c7223 */ /* 0x080fe4000000003c */
[-C--:B------:R-:W-:Y:S02]  /*45f0*/  FFMA R22, R22, R9.reuse, R21 ;  /* 0x0000000916167223 */ /* 0x080fe40000000015 */
[-C--:B------:R-:W-:Y:S02]  /*4600*/  FFMA R14, R14, R9.reuse, R20 ;  /* 0x000000090e0e7223 */ /* 0x080fe40000000014 */
[----:B------:R-:W-:Y:S01]  /*4610*/  FFMA R53, R8, R10, R53 ;  /* 0x0000000a08357223 */ /* 0x000fe20000000035 */
[----:B------:R-:W-:Y:S01]  /*4620*/  LDS.64 R20, [R4.X4+0xe10] ;  /* 0x000e100004147984 */ /* 0x000fe20000004a00 */
[----:B------:R-:W-:-:S02]  /*4630*/  FFMA R36, R10, R9, R36 ;  /* 0x000000090a247223 */ /* 0x000fc40000000024 */
[----:B------:R-:W-:Y:S02]  /*4640*/  FFMA R67, R8, R18, R67 ;  /* 0x0000001208437223 */ /* 0x000fe40000000043 */
[-C--:B------:R-:W-:Y:S02]  /*4650*/  FFMA R56, R18, R9.reuse, R56 ;  /* 0x0000000912387223 */ /* 0x080fe40000000038 */
[----:B------:R-:W-:Y:S02]  /*4660*/  FFMA R25, R8, R30, R25 ;  /* 0x0000001e08197223 */ /* 0x000fe40000000019 */
[----:B------:R-:W-:Y:S02]  /*4670*/  FFMA R28, R30, R9, R28 ;  /* 0x000000091e1c7223 */ /* 0x000fe4000000001c */
[C---:B------:R-:W-:Y:S02]  /*4680*/  FFMA R63, R8.reuse, R34, R63 ;  /* 0x00000022083f7223 */ /* 0x040fe4000000003f */
[----:B------:R-:W-:-:S02]  /*4690*/  FFMA R55, R8, R38, R55 ;  /* 0x0000002608377223 */ /* 0x000fc40000000037 */
[-C--:B------:R-:W-:Y:S02]  /*46a0*/  FFMA R32, R34, R9.reuse, R32 ;  /* 0x0000000922207223 */ /* 0x080fe40000000020 */
[----:B------:R-:W-:Y:S02]  /*46b0*/  FFMA R26, R38, R9, R46 ;  /* 0x00000009261a7223 */ /* 0x000fe4000000002e */
[----:B------:R-:W1:Y:S01]  /*46c0*/  LDS.64 R8, [R4.X4+0xe00] ;  /* 0x000e000004087984 */ /* 0x000e620000004a00 */
[C---:B0-----:R-:W-:Y:S02]  /*46d0*/  FFMA R29, R16.reuse, R23, R29 ;  /* 0x00000017101d7223 */ /* 0x041fe4000000001d */
[C---:B------:R-:W-:Y:S02]  /*46e0*/  FFMA R61, R16.reuse, R15, R61 ;  /* 0x0000000f103d7223 */ /* 0x040fe4000000003d */
[C---:B------:R-:W-:Y:S02]  /*46f0*/  FFMA R73, R16.reuse, R11, R73 ;  /* 0x0000000b10497223 */ /* 0x040fe40000000049 */
[----:B------:R-:W-:-:S02]  /*4700*/  FFMA R51, R16, R19, R51 ;  /* 0x0000001310337223 */ /* 0x000fc40000000033 */
[C---:B------:R-:W-:Y:S02]  /*4710*/  FFMA R69, R16.reuse, R27, R69 ;  /* 0x0000001b10457223 */ /* 0x040fe40000000045 */
[C---:B------:R-:W-:Y:S02]  /*4720*/  FFMA R59, R16.reuse, R31, R59 ;  /* 0x0000001f103b7223 */ /* 0x040fe4000000003b */
[C---:B------:R-:W-:Y:S02]  /*4730*/  FFMA R37, R16.reuse, R35, R47 ;  /* 0x0000002310257223 */ /* 0x040fe4000000002f */
[----:B------:R-:W-:Y:S01]  /*4740*/  FFMA R49, R16, R39, R49 ;  /* 0x0000002710317223 */ /* 0x000fe20000000031 */
[----:B------:R-:W-:Y:S01]  /*4750*/  LDS.128 R44, [R5+0x2070] ;  /* 0x00207000052c7984 */ /* 0x000fe20000000c00 */
        /* <DEDUP_REMOVED lines=8> */
[C---:B--2---:R-:W-:Y:S02]  /*47e0*/  FFMA R67, R12.reuse, R19, R67 ;  /* 0x000000130c437223 */ /* 0x044fe40000000043 */
[-C--:B------:R-:W-:Y:S02]  /*47f0*/  FFMA R56, R19, R13.reuse, R56 ;  /* 0x0000000d13387223 */ /* 0x080fe40000000038 */
[----:B------:R-:W0:Y:S01]  /*4800*/  LDS.128 R16, [R5+0x10f0] ;  /* 0x0010f00005107984 */ /* 0x000e220000000c00 */
[----:B------:R-:W-:Y:S02]  /*4810*/  FFMA R24, R23, R13, R22 ;  /* 0x0000000d17187223 */ /* 0x000fe40000000016 */
[C---:B------:R-:W-:Y:S02]  /*4820*/  FFMA R53, R12.reuse, R11, R53 ;  /* 0x0000000b0c357223 */ /* 0x040fe40000000035 */
[----:B------:R-:W-:Y:S02]  /*4830*/  FFMA R36, R11, R13, R36 ;  /* 0x0000000d0b247223 */ /* 0x000fe40000000024 */
[C---:B------:R-:W-:Y:S01]  /*4840*/  FFMA R33, R12.reuse, R23, R57 ;  /* 0x000000170c217223 */ /* 0x040fe20000000039 */
[----:B------:R-:W2:Y:S01]  /*4850*/  LDS.64 R10, [R4.X4+0xe80] ;  /* 0x000e8000040a7984 */ /* 0x000ea20000004a00 */
[----:B------:R-:W-:-:S02]  /*4860*/  FFMA R71, R12, R15, R71 ;  /* 0x0000000f0c477223 */ /* 0x000fc40000000047 */
[----:B------:R-:W-:Y:S01]  /*4870*/  FFMA R14, R15, R13, R14 ;  /* 0x0000000d0f0e7223 */ /* 0x000fe2000000000e */
[----:B------:R-:W3:Y:S01]  /*4880*/  LDS.64 R22, [R4.X4+0xe90] ;  /* 0x000e900004167984 */ /* 0x000ee20000004a00 */
[----:B------:R-:W-:Y:S02]  /*4890*/  FFMA R57, R12, R31, R25 ;  /* 0x0000001f0c397223 */ /* 0x000fe40000000019 */
[----:B------:R-:W-:Y:S02]  /*48a0*/  FFMA R54, R31, R13, R28 ;  /* 0x0000000d1f367223 */ /* 0x000fe4000000001c */
[----:B-1----:R-:W-:Y:S02]  /*48b0*/  FFMA R75, R8, R40, R29 ;  /* 0x00000028084b7223 */ /* 0x002fe4000000001d */
[----:B------:R-:W-:Y:S01]  /*48c0*/  FFMA R65, R12, R27, R65 ;  /* 0x0000001b0c417223 */ /* 0x000fe20000000041 */
[----:B------:R-:W1:Y:S01]  /*48d0*/  LDS.128 R28, [R5+0x20f0] ;  /* 0x0020f000051c7984 */ /* 0x000e620000000c00 */
[----:B------:R-:W-:-:S02]  /*48e0*/  FFMA R15, R27, R13, R60 ;  /* 0x0000000d1b0f7223 */ /* 0x000fc4000000003c */
[C---:B------:R-:W-:Y:S02]  /*48f0*/  FFMA R63, R12.reuse, R35, R63 ;  /* 0x000000230c3f7223 */ /* 0x040fe4000000003f */
[----:B------:R-:W-:Y:S02]  /*4900*/  FFMA R55, R12, R39, R55 ;  /* 0x000000270c377223 */ /* 0x000fe40000000037 */
[----:B------:R-:W-:Y:S02]  /*4910*/  FFMA R60, R39, R13, R26 ;  /* 0x0000000d273c7223 */ /* 0x000fe4000000001a */
[C---:B------:R-:W-:Y:S02]  /*4920*/  FFMA R12, R40.reuse, R21, R24 ;  /* 0x00000015280c7223 */ /* 0x040fe40000000018 */
[----:B------:R-:W4:Y:S01]  /*4930*/  LDS.128 R24, [R5+0x1170] ;  /* 0x0011700005187984 */ /* 0x000f220000000c00 */
[----:B------:R-:W-:Y:S02]  /*4940*/  FFMA R48, R40, R9, R48 ;  /* 0x0000000928307223 */ /* 0x000fe40000000030 */
[----:B------:R-:W-:-:S02]  /*4950*/  FFMA R66, R35, R13, R32 ;  /* 0x0000000d23427223 */ /* 0x000fc40000000020 */
[----:B------:R-:W-:Y:S02]  /*4960*/  FFMA R33, R40, R20, R33 ;  /* 0x0000001428217223 */ /* 0x000fe40000000021 */
[-C--:B0-----:R-:W-:Y:S02]  /*4970*/  FFMA R73, R8, R16.reuse, R73 ;  /* 0x0000001008497223 */ /* 0x081fe40000000049 */
[----:B------:R-:W-:Y:S02]  /*4980*/  FFMA R53, R20, R16, R53 ;  /* 0x0000001014357223 */ /* 0x000fe40000000035 */
[C---:B------:R-:W-:Y:S02]  /*4990*/  FFMA R62, R16.reuse, R9, R62 ;  /* 0x00000009103e7223 */ /* 0x040fe4000000003e */
[----:B------:R-:W-:Y:S02]  /*49a0*/  FFMA R36, R16, R21, R36 ;  /* 0x0000001510247223 */ /* 0x000fe40000000024 */
[----:B------:R-:W-:-:S02]  /*49b0*/  FFMA R13, R8, R44, R61 ;  /* 0x0000002c080d7223 */ /* 0x000fc4000000003d */
[----:B------:R-:W-:Y:S02]  /*49c0*/  FFMA R40, R20, R44, R71 ;  /* 0x0000002c14287223 */ /* 0x000fe40000000047 */
[C---:B------:R-:W-:Y:S02]  /*49d0*/  FFMA R52, R44.reuse, R9, R52 ;  /* 0x000000092c347223 */ /* 0x040fe40000000034 */
[----:B------:R-:W-:Y:S02]  /*49e0*/  FFMA R14, R44, R21, R14 ;  /* 0x000000152c0e7223 */ /* 0x000fe4000000000e */
[----:B--2---:R-:W-:Y:S02]  /*49f0*/  FFMA R16, R10, R17, R73 ;  /* 0x000000110a107223 */ /* 0x004fe40000000049 */
[----:B------:R-:W-:Y:S02]  /*4a00*/  FFMA R61, R41, R11, R48 ;  /* 0x0000000b293d7223 */ /* 0x000fe40000000030 */
[----:B---3--:R-:W-:-:S02]  /*4a10*/  FFMA R73, R22, R17, R53 ;  /* 0x0000001116497223 */ /* 0x008fc40000000035 */
[-C--:B------:R-:W-:Y:S02]  /*4a20*/  FFMA R53, R11, R17.reuse, R62 ;  /* 0x000000110b357223 */ /* 0x080fe4000000003e */
[----:B------:R-:W-:Y:S02]  /*4a30*/  FFMA R48, R23, R17, R36 ;  /* 0x0000001117307223 */ /* 0x000fe40000000024 */
[-C--:B------:R-:W-:Y:S02]  /*4a40*/  FFMA R75, R10, R41.reuse, R75 ;  /* 0x000000290a4b7223 */ /* 0x080fe4000000004b */
[----:B------:R-:W-:Y:S02]  /*4a50*/  FFMA R71, R22, R41, R33 ;  /* 0x0000002916477223 */ /* 0x000fe40000000021 */
[----:B------:R-:W-:Y:S02]  /*4a60*/  FFMA R77, R41, R23, R12 ;  /* 0x00000017294d7223 */ /* 0x000fe4000000000c */
[----:B-1----:R-:W-:-:S02]  /*4a70*/  FFMA R17, R8, R28, R51 ;  /* 0x0000001c08117223 */ /* 0x002fc40000000033 */
[----:B------:R-:W-:Y:S02]  /*4a80*/  FFMA R44, R10, R45, R13 ;  /* 0x0000002d0a2c7223 */ /* 0x000fe4000000000d */
[C---:B------:R-:W-:Y:S02]  /*4a90*/  FFMA R41, R45.reuse, R11, R52 ;  /* 0x0000000b2d297223 */ /* 0x040fe40000000034 */
[----:B------:R-:W-:Y:S02]  /*4aa0*/  FFMA R40, R22, R45, R40 ;  /* 0x0000002d16287223 */ /* 0x000fe40000000028 */
[----:B------:R-:W-:Y:S02]  /*4ab0*/  FFMA R51, R20, R28, R67 ;  /* 0x0000001c14337223 */ /* 0x000fe40000000043 */
[----:B------:R-:W-:Y:S02]  /*4ac0*/  FFMA R45, R45, R23, R14 ;  /* 0x000000172d2d7223 */ /* 0x000fe4000000000e */
[----:B----4-:R-:W-:-:S02]  /*4ad0*/  FFMA R67, R8, R24, R69 ;  /* 0x0000001808437223 */ /* 0x010fc40000000045 */
[----:B------:R-:W-:Y:S02]  /*4ae0*/  FFMA R65, R20, R24, R65 ;  /* 0x0000001814417223 */ /* 0x000fe40000000041 */
[C---:B------:R-:W-:Y:S02]  /*4af0*/  FFMA R58, R24.reuse, R9, R58 ;  /* 0x00000009183a7223 */ /* 0x040fe4000000003a */
[----:B------:R-:W-:Y:S02]  /*4b00*/  FFMA R32, R24, R21, R15 ;  /* 0x0000001518207223 */ /* 0x000fe4000000000f */
[----:B------:R-:W0:Y:S01]  /*4b10*/  LDS.128 R12, [R5+0x2170] ;  /* 0x00217000050c7984 */ /* 0x000e220000000c00 */
[-C--:B------:R-:W-:Y:S02]  /*4b20*/  FFMA R67, R10, R25.reuse, R67 ;  /* 0x000000190a437223 */ /* 0x080fe40000000043 */
[-C--:B------:R-:W-:Y:S02]  /*4b30*/  FFMA R65, R22, R25.reuse, R65 ;  /* 0x0000001916417223 */ /* 0x080fe40000000041 */
        /* <DEDUP_REMOVED lines=9> */
[----:B0-----:R-:W-:Y:S02]  /*4bd0*/  FFMA R38, R12, R9, R38 ;  /* 0x000000090c267223 */ /* 0x001fe40000000026 */
[-C--:B------:R-:W-:Y:S02]  /*4be0*/  FFMA R59, R8, R12.reuse, R59 ;  /* 0x0000000c083b7223 */ /* 0x080fe4000000003b */
[----:B------:R-:W-:Y:S02]  /*4bf0*/  FFMA R50, R11, R13, R38 ;  /* 0x0000000d0b327223 */ /* 0x000fe40000000026 */
[----:B------:R-:W-:Y:S02]  /*4c00*/  FFMA R57, R20, R12, R57 ;  /* 0x0000000c14397223 */ /* 0x000fe40000000039 */
[----:B-1----:R-:W-:-:S02]  /*4c10*/  FFMA R56, R8, R32, R37 ;  /* 0x0000002008387223 */ /* 0x002fc40000000025 */
[----:B------:R-:W0:Y:S01]  /*4c20*/  LDS.128 R36, [R5+0x21f0] ;  /* 0x0021f00005247984 */ /* 0x000e220000000c00 */
[----:B------:R-:W-:Y:S02]  /*4c30*/  FFMA R52, R12, R21, R54 ;  /* 0x000000150c347223 */ /* 0x000fe40000000036 */
[-C--:B------:R-:W-:Y:S02]  /*4c40*/  FFMA R59, R10, R13.reuse, R59 ;  /* 0x0000000d0a3b7223 */ /* 0x080fe4000000003b */
[-C--:B------:R-:W-:Y:S02]  /*4c50*/  FFMA R57, R22, R13.reuse, R57 ;  /* 0x0000000d16397223 */ /* 0x080fe40000000039 */
[----:B------:R-:W-:Y:S02]  /*4c60*/  FFMA R52, R23, R13, R52 ;  /* 0x0000000d17347223 */ /* 0x000fe40000000034 */
[----:B------:R-:W1:Y:S01]  /*4c70*/  LDS.64 R12, [R4.X4+0xf00] ;  /* 0x000f0000040c7984 */ /* 0x000e620000004a00 */
[----:B------:R-:W-:-:S02]  /*4c80*/  FFMA R54, R20, R32, R63 ;  /* 0x0000002014367223 */ /* 0x000fc4000000003f */
[C---:B------:R-:W-:Y:S02]  /*4c90*/  FFMA R72, R32.reuse, R9, R72 ;  /* 0x0000000920487223 */ /* 0x040fe40000000048 */
[----:B------:R-:W-:Y:S01]  /*4ca0*/  FFMA R66, R32, R21, R66 ;  /* 0x0000001520427223 */ /* 0x000fe20000000042 */
[----:B------:R-:W-:Y:S01]  /*4cb0*/  UIADD3 UR4, UR4, 0x1, URZ ;  /* 0x0000000104047890 */ /* 0x000fe2000fffe03f */
[-C--:B0-----:R-:W-:Y:S02]  /*4cc0*/  FFMA R20, R20, R36.reuse, R55 ;  /* 0x0000002414147223 */ /* 0x081fe40000000037 */
[----:B------:R-:W-:Y:S02]  /*4cd0*/  FFMA R32, R8, R36, R49 ;  /* 0x0000002408207223 */ /* 0x000fe40000000031 */
[C---:B------:R-:W-:Y:S02]  /*4ce0*/  FFMA R64, R36.reuse, R9, R64 ;  /* 0x0000000924407223 */ /* 0x040fe40000000040 */
[----:B------:R-:W0:Y:S01]  /*4cf0*/  LDS.64 R8, [R4.X4+0xf10] ;  /* 0x000f100004087984 */ /* 0x000e220000004a00 */
[----:B------:R-:W-:-:S02]  /*4d00*/  FFMA R36, R36, R21, R60 ;  /* 0x0000001524247223 */ /* 0x000fc4000000003c */
[C---:B------:R-:W-:Y:S02]  /*4d10*/  FFMA R55, R11.reuse, R33, R72 ;  /* 0x000000210b377223 */ /* 0x040fe40000000048 */
[-C--:B------:R-:W-:Y:S02]  /*4d20*/  FFMA R69, R10, R37.reuse, R32 ;  /* 0x000000250a457223 */ /* 0x080fe40000000020 */
[-C--:B------:R-:W-:Y:S02]  /*4d30*/  FFMA R5, R22, R37.reuse, R20 ;  /* 0x0000002516057223 */ /* 0x080fe40000000014 */
[----:B------:R-:W-:Y:S01]  /*4d40*/  FFMA R60, R11, R37, R64 ;  /* 0x000000250b3c7223 */ /* 0x000fe20000000040 */
[----:B------:R-:W2:Y:S01]  /*4d50*/  LDS.64 R20, [R4.X4+0xf80] ;  /* 0x000f800004147984 */ /* 0x000ea20000004a00 */
[C---:B-1----:R-:W-:Y:S02]  /*4d60*/  FFMA R11, R12.reuse, R18, R16 ;  /* 0x000000120c0b7223 */ /* 0x042fe40000000010 */
[----:B------:R-:W-:-:S02]  /*4d70*/  FFMA R32, R12, R30, R17 ;  /* 0x0000001e0c207223 */ /* 0x000fc40000000011 */
[----:B------:R1:W3:Y:S01]  /*4d80*/  LDS.64 R16, [R4.X4+0xf90] ;  /* 0x000f900004107984 */ /* 0x0002e20000004a00 */
[----:B------:R-:W-:Y:S01]  /*4d90*/  UISETP.GE.U32.AND UP0, UPT, UR4, 0x2, UPT ;  /* 0x000000020400788c */ /* 0x000fe2000bf06070 */
[----:B------:R-:W-:-:S05]  /*4da0*/  FFMA R63, R10, R33, R56 ;  /* 0x000000210a3f7223 */ /* 0x000fca0000000038 */
[----:B------:R-:W-:Y:S01]  /*4db0*/  PLOP3.LUT P0, PT, PT, PT, UP0, 0x80, 0x0 ;  /* 0x000000000000781c */ /* 0x000fe20003f0f008 */
[-C--:B------:R-:W-:Y:S02]  /*4dc0*/  FFMA R49, R22, R33.reuse, R54 ;  /* 0x0000002116317223 */ /* 0x080fe40000000036 */
[C---:B------:R-:W-:Y:S02]  /*4dd0*/  FFMA R33, R23.reuse, R33, R66 ;  /* 0x0000002117217223 */ /* 0x040fe40000000042 */
[----:B------:R-:W-:Y:S02]  /*4de0*/  FFMA R23, R23, R37, R36 ;  /* 0x0000002517177223 */ /* 0x000fe40000000024 */
[-C--:B------:R-:W-:Y:S02]  /*4df0*/  FFMA R54, R30, R13.reuse, R28 ;  /* 0x0000000d1e367223 */ /* 0x080fe4000000001c */
[----:B------:R-:W-:Y:S02]  /*4e00*/  FFMA R67, R12, R26, R67 ;  /* 0x0000001a0c437223 */ /* 0x000fe40000000043 */
[----:B------:R-:W-:-:S02]  /*4e10*/  FFMA R56, R18, R13, R53 ;  /* 0x0000000d12387223 */ /* 0x000fc40000000035 */
[-C--:B------:R-:W-:Y:S02]  /*4e20*/  FFMA R36, R26, R13.reuse, R24 ;  /* 0x0000000d1a247223 */ /* 0x080fe40000000018 */
[----:B------:R-:W-:Y:S02]  /*4e30*/  FFMA R28, R38, R13, R60 ;  /* 0x0000000d261c7223 */ /* 0x000fe4000000003c */
[----:B------:R-:W-:Y:S02]  /*4e40*/  FFMA R75, R12, R42, R75 ;  /* 0x0000002a0c4b7223 */ /* 0x000fe4000000004b */
[----:B0-----:R-:W-:Y:S02]  /*4e50*/  FFMA R65, R8, R26, R65 ;  /* 0x0000001a08417223 */ /* 0x001fe40000000041 */
[C---:B------:R-:W-:Y:S02]  /*4e60*/  FFMA R44, R12.reuse, R46, R44 ;  /* 0x0000002e0c2c7223 */ /* 0x040fe4000000002c */
[----:B------:R-:W-:-:S02]  /*4e70*/  FFMA R59, R12, R14, R59 ;  /* 0x0000000e0c3b7223 */ /* 0x000fc4000000003b */
[----:B------:R-:W-:Y:S02]  /*4e80*/  FFMA R10, R12, R34, R63 ;  /* 0x000000220c0a7223 */ /* 0x000fe4000000003f */
[----:B------:R-:W-:Y:S02]  /*4e90*/  FFMA R22, R42, R13, R61 ;  /* 0x0000000d2a167223 */ /* 0x000fe4000000003d */
[----:B------:R-:W-:Y:S02]  /*4ea0*/  FFMA R71, R8, R42, R71 ;  /* 0x0000002a08477223 */ /* 0x000fe40000000047 */
[-C--:B------:R-:W-:Y:S02]  /*4eb0*/  FFMA R60, R42, R9.reuse, R77 ;  /* 0x000000092a3c7223 */ /* 0x080fe4000000004d */
[----:B------:R-:W-:Y:S02]  /*4ec0*/  FFMA R73, R8, R18, R73 ;  /* 0x0000001208497223 */ /* 0x000fe40000000049 */
[----:B------:R-:W-:-:S02]  /*4ed0*/  FFMA R48, R18, R9, R48 ;  /* 0x0000000912307223 */ /* 0x000fc40000000030 */
[----:B------:R-:W-:Y:S02]  /*4ee0*/  FFMA R26, R26, R9, R25 ;  /* 0x000000091a1a7223 */ /* 0x000fe40000000019 */
[----:B------:R-:W-:Y:S02]  /*4ef0*/  FFMA R12, R12, R38, R69 ;  /* 0x000000260c0c7223 */ /* 0x000fe40000000045 */
[-C--:B------:R-:W-:Y:S02]  /*4f00*/  FFMA R58, R46, R13.reuse, R41 ;  /* 0x0000000d2e3a7223 */ /* 0x080fe40000000029 */
[----:B------:R-:W-:Y:S02]  /*4f10*/  FFMA R24, R34, R13, R55 ;  /* 0x0000000d22187223 */ /* 0x000fe40000000037 */
[----:B-1----:R-:W-:Y:S02]  /*4f20*/  FFMA R4, R8, R46, R40 ;  /* 0x0000002e08047223 */ /* 0x002fe40000000028 */
[----:B------:R-:W-:-:S02]  /*4f30*/  FFMA R62, R46, R9, R45 ;  /* 0x000000092e3e7223 */ /* 0x000fc4000000002d */
[C---:B------:R-:W-:Y:S02]  /*4f40*/  FFMA R51, R8.reuse, R30, R51 ;  /* 0x0000001e08337223 */ /* 0x040fe40000000033 */
[C---:B------:R-:W-:Y:S02]  /*4f50*/  FFMA R25, R8.reuse, R14, R57 ;  /* 0x0000000e08197223 */ /* 0x040fe40000000039 */
[C---:B------:R-:W-:Y:S02]  /*4f60*/  FFMA R49, R8.reuse, R34, R49 ;  /* 0x0000002208317223 */ /* 0x040fe40000000031 */
[----:B------:R-:W-:Y:S02]  /*4f70*/  FFMA R5, R8, R38, R5 ;  /* 0x0000002608057223 */ /* 0x000fe40000000005 */
[----:B------:R-:W-:Y:S02]  /*4f80*/  FFMA R50, R14, R13, R50 ;  /* 0x0000000d0e327223 */ /* 0x000fe40000000032 */
[----:B------:R-:W-:-:S02]  /*4f90*/  FFMA R30, R30, R9, R29 ;  /* 0x000000091e1e7223 */ /* 0x000fc4000000001d */
[-C--:B------:R-:W-:Y:S02]  /*4fa0*/  FFMA R52, R14, R9.reuse, R52 ;  /* 0x000000090e347223 */ /* 0x080fe40000000034 */
[-C--:B------:R-:W-:Y:S02]  /*4fb0*/  FFMA R34, R34, R9.reuse, R33 ;  /* 0x0000000922227223 */ /* 0x080fe40000000021 */
[----:B------:R-:W-:Y:S02]  /*4fc0*/  FFMA R38, R38, R9, R23 ;  /* 0x0000000926267223 */ /* 0x000fe40000000017 */
[C---:B--2---:R-:W-:Y:S02]  /*4fd0*/  FFMA R57, R20.reuse, R19, R11 ;  /* 0x0000001314397223 */ /* 0x044fe4000000000b */
[----:B------:R-:W-:Y:S02]  /*4fe0*/  FFMA R45, R20, R31, R32 ;  /* 0x0000001f142d7223 */ /* 0x000fe40000000020 */
[----:B------:R-:W-:-:S02]  /*4ff0*/  FFMA R46, R19, R21, R56 ;  /* 0x00000015132e7223 */ /* 0x000fc40000000038 */
[----:B------:R-:W-:Y:S02]  /*5000*/  FFMA R40, R27, R21, R36 ;  /* 0x000000151b287223 */ /* 0x000fe40000000024 */
[C---:B------:R-:W-:Y:S02]  /*5010*/  FFMA R33, R20.reuse, R43, R75 ;  /* 0x0000002b14217223 */ /* 0x040fe4000000004b */
[C---:B------:R-:W-:Y:S02]  /*5020*/  FFMA R41, R20.reuse, R27, R67 ;  /* 0x0000001b14297223 */ /* 0x040fe40000000043 */
[----:B------:R-:W-:Y:S02]  /*5030*/  FFMA R11, R20, R15, R59 ;  /* 0x0000000f140b7223 */ /* 0x000fe4000000003b */
[----:B------:R-:W-:Y:S02]  /*5040*/  FFMA R32, R43, R21, R22 ;  /* 0x000000152b207223 */ /* 0x000fe40000000016 */
[----:B---3--:R-:W-:-:S02]  /*5050*/  FFMA R71, R16, R43, R71 ;  /* 0x0000002b10477223 */ /* 0x008fc40000000047 */
[----:B------:R-:W-:Y:S02]  /*5060*/  FFMA R36, R43, R17, R60 ;  /* 0x000000112b247223 */ /* 0x000fe4000000003c */
[----:B------:R-:W-:Y:S02]  /*5070*/  FFMA R61, R16, R19, R73 ;  /* 0x00000013103d7223 */ /* 0x000fe40000000049 */
[----:B------:R-:W-:Y:S02]  /*5080*/  FFMA R56, R19, R17, R48 ;  /* 0x0000001113387223 */ /* 0x000fe40000000030 */
        /* <DEDUP_REMOVED lines=9> */
[----:B------:R-:W-:Y:S02]  /*5120*/  FFMA R63, R16, R35, R49 ;  /* 0x00000023103f7223 */ /* 0x000fe40000000031 */
[-C--:B------:R-:W-:Y:S02]  /*5130*/  FFMA R42, R31, R21.reuse, R54 ;  /* 0x000000151f2a7223 */ /* 0x080fe40000000036 */
[-C--:B------:R-:W-:Y:S02]  /*5140*/  FFMA R10, R15, R21.reuse, R50 ;  /* 0x000000150f0a7223 */ /* 0x080fe40000000032 */
[-C--:B------:R-:W-:Y:S02]  /*5150*/  FFMA R8, R35, R21.reuse, R24 ;  /* 0x0000001523087223 */ /* 0x080fe40000000018 */
[----:B------:R-:W-:Y:S02]  /*5160*/  FFMA R14, R39, R21, R28 ;  /* 0x00000015270e7223 */ /* 0x000fe4000000001c */
[----:B------:R-:W-:-:S02]  /*5170*/  FFMA R47, R31, R17, R30 ;  /* 0x000000111f2f7223 */ /* 0x000fc4000000001e */
[-C--:B------:R-:W-:Y:S02]  /*5180*/  FFMA R44, R27, R17.reuse, R26 ;  /* 0x000000111b2c7223 */ /* 0x080fe4000000001a */
[----:B------:R-:W-:Y:S02]  /*5190*/  FFMA R60, R15, R17, R52 ;  /* 0x000000110f3c7223 */ /* 0x000fe40000000034 */
[----:B------:R-:W-:Y:S02]  /*51a0*/  FFMA R16, R16, R39, R5 ;  /* 0x0000002710107223 */ /* 0x000fe40000000005 */
[-C--:B------:R-:W-:Y:S02]  /*51b0*/  FFMA R12, R35, R17.reuse, R34 ;  /* 0x00000011230c7223 */ /* 0x080fe40000000022 */
[----:B------:R-:W-:Y:S01]  /*51c0*/  FFMA R58, R39, R17, R38 ;  /* 0x00000011273a7223 */ /* 0x000fe20000000026 */
[----:B------:R-:W-:Y:S01]  /*51d0*/  @P0 CALL.REL.NOINC `(.L_x_0) ;  /* 0x0000001000000944 */ /* 0x000fe20003c00000 */
[----:B------:R-:W-:Y:S05]  /*51e0*/  BRA `(.L_x_1) ;  /* 0xffffb07000007947 */ /* 0x000fea000383ffff */
.L_x_0:
[----:B------:R-:W-:Y:S01]  /*51f0*/  HFMA2.MMA R4, -RZ, RZ, 0, 3.337860107421875e-06 ;  /* 0x00000038ff047435 */ /* 0x000fe200000001ff */
[----:B------:R-:W-:-:S02]  /*5200*/  SHF.R.S32.HI R3, RZ, 0x3, R0 ;  /* 0x00000003ff037819 */ /* 0x000fc40000011400 */
[----:B------:R-:W-:Y:S02]  /*5210*/  MOV R20, 0x1c ;  /* 0x0000001c00147802 */ /* 0x000fe40000000f00 */
[----:B------:R-:W-:-:S04]  /*5220*/  LOP3.LUT R0, R0, 0x6, RZ, 0xc0, !PT ;  /* 0x0000000600007812 */ /* 0x000fc800078ec0ff */
[----:B------:R-:W-:Y:S01]  /*5230*/  SHF.R.U32.HI R0, RZ, 0x1, R0 ;  /* 0x00000001ff007819 */ /* 0x000fe20000011600 */
[----:B------:R-:W-:-:S04]  /*5240*/  IMAD R3, R3, R4, UR7 ;  /* 0x0000000703037e24 */ /* 0x000fc8000f8e0204 */
[----:B------:R-:W-:-:S05]  /*5250*/  IMAD R3, R3, R20, UR5 ;  /* 0x0000000503037e24 */ /* 0x000fca000f8e0214 */
[----:B------:R-:W-:-:S05]  /*5260*/  LEA R3, R3, R2, 0x3 ;  /* 0x0000000203037211 */ /* 0x000fca00078e18ff */
[----:B------:R-:W-:-:S04]  /*5270*/  IMAD R3, R0, 0x38, R3 ;  /* 0x0000003800037824 */ /* 0x000fc800078e0203 */
[----:B------:R-:W-:-:S05]  /*5280*/  IMAD.WIDE R6, R3, R6, c[0x0][0x170] ;  /* 0x00005c0003067625 */ /* 0x000fca00078e0206 */
[----:B------:R-:W-:Y:S04]  /*5290*/  STG.E [R6.64], R33 ;  /* 0x0000002106007986 */ /* 0x000fe8000c101908 */
[----:B------:R-:W-:Y:S04]  /*52a0*/  STG.E [R6.64+0x10], R71 ;  /* 0x0000104706007986 */ /* 0x000fe8000c101908 */
        /* <DEDUP_REMOVED lines=29> */
[----:B------:R-:W-:Y:S01]  /*5480*/  STG.E [R6.64+0x6b314], R58 ;  /* 0x06b3143a06007986 */ /* 0x000fe2000c101908 */
[----:B------:R-:W-:Y:S05]  /*5490*/  EXIT ;  /* 0x000000000000794d */ /* 0x000fea0003800000 */
.L_x_2:
[----:B------:R-:W-:-:S00]  /*54a0*/  BRA `(.L_x_2) ;  /* 0xfffffff000007947 */ /* 0x000fc0000383ffff */
[----:B------:R-:W-:-:S00]  /*54b0*/  NOP ;  /* 0x0000000000007918 */ /* 0x000fc00000000000 */
        /* <DEDUP_REMOVED lines=12> */
.L_x_3:


//--------------------- .nv.shared.candidate5     --------------------------
	.section	.nv.shared.candidate5,"aw",@nobits
	.align	4
.nv.shared.candidate5:
	.zero		12288
